// auto-generated by cutlass_sweep.sparse_gemm — config: {"arch": "sm_90", "cluster_m": 1, "cluster_n": 1, "dtype": "e4m3", "tile_k": 128, "tile_m": 128, "tile_n": 64}
#include "cutlass/cutlass.h"
#include "cutlass/gemm/collective/collective_builder.hpp"
#include "cutlass/gemm/device/gemm_universal_adapter.h"
#include "cutlass/gemm/kernel/gemm_universal.hpp"
#include "cutlass/epilogue/collective/collective_builder.hpp"

using Elem = cutlass::float_e4m3_t;
using Acc  = float;
using TileShape    = cute::Shape<cute::_128, cute::_64, cute::_128>;
using ClusterShape = cute::Shape<cute::_1, cute::_1, cute::_1>;

using CollectiveEpilogue = typename cutlass::epilogue::collective::CollectiveBuilder<
    cutlass::arch::Sm90, cutlass::arch::OpClassSparseTensorOp,
    TileShape, ClusterShape,
    cutlass::epilogue::collective::EpilogueTileAuto,
    Acc, Acc,
    Acc, cutlass::layout::ColumnMajor, 128 / cutlass::sizeof_bits<Acc>::value,
    Acc, cutlass::layout::ColumnMajor, 128 / cutlass::sizeof_bits<Acc>::value,
    cutlass::epilogue::collective::EpilogueScheduleAuto
  >::CollectiveOp;

using CollectiveMainloop = typename cutlass::gemm::collective::CollectiveBuilder<
    cutlass::arch::Sm90, cutlass::arch::OpClassSparseTensorOp,
    Elem, cutlass::layout::RowMajor, 128 / cutlass::sizeof_bits<Elem>::value,
    Elem, cutlass::layout::ColumnMajor, 128 / cutlass::sizeof_bits<Elem>::value,
    Acc,
    TileShape, ClusterShape,
    cutlass::gemm::collective::StageCountAutoCarveout<static_cast<int>(sizeof(typename CollectiveEpilogue::SharedStorage))>,
    cutlass::gemm::collective::KernelScheduleAuto
  >::CollectiveOp;

using GemmKernel = cutlass::gemm::kernel::GemmUniversal<
    cute::Shape<int,int,int,int>,
    CollectiveMainloop,
    CollectiveEpilogue
>;
using Gemm = cutlass::gemm::device::GemmUniversalAdapter<GemmKernel>;

auto* _anchor = &cutlass::device_kernel<GemmKernel>;


// ===== COMPILED SASS (sm_90a) =====

	.target	sm_90a

	.elftype	@"ET_EXEC"


//--------------------- .note.nv.tkinfo           --------------------------
	.section	.note.nv.tkinfo,"",@"SHT_NOTE"
	.sectionflags	@"SHF_NOTE_NV_TKINFO"
	.tkinfo
        /*0018*/ 	.word	0x00000002
        /*0030*/ 	.string	""
        /*0030*/ 	.string	"ptxas"
        /*0030*/ 	.string	"Cuda compilation tools, release 13.0, V13.0.88"
        /*0030*/ 	.string	"Build cuda_13.0.r13.0/compiler.36424714_0"
        /*0030*/ 	.string	"-arch sm_90a -m 64 "



//--------------------- .note.nv.cuinfo           --------------------------
	.section	.note.nv.cuinfo,"",@"SHT_NOTE"
	.sectionflags	@"SHF_NOTE_NV_CUINFO"
        /*0018*/ 	.short	0x0002
        /*001a*/ 	.short	0x005a
        /*001c*/ 	.short	0x0082
	.zero		2


//--------------------- .nv.info                  --------------------------
	.section	.nv.info,"",@"SHT_CUDA_INFO"
	.align	4


	//----- nvinfo : EIATTR_REGCOUNT
	.align		4
        /*0000*/ 	.byte	0x04, 0x2f
        /*0002*/ 	.short	(.L_12 - .L_11)
	.align		4
.L_11:
        /*0004*/ 	.word	index@(_ZN7cutlass13device_kernelINS_4gemm6kernel13GemmUniversalIN4cute5tupleIJiiiiEEENS1_10collective13CollectiveMmaINS1_43MainloopSm90TmaGmmaWarpSpecializedSparseFP8ILi12ENS5_IJNS4_1CILi1EEESB_SB_EEENS1_35KernelTmaWarpSpecializedCooperativeEEENS5_IJNSA_ILi128EEENSA_ILi64EEESF_EEENS_12float_e4m3_tENS5_IJNS4_6LayoutINS5_IJiNS5_IJNSA_ILi2EEEiEEEiEEENS5_IJlNS5_IJSB_SK_EEElEEEEENSJ_INS5_IJNS5_IJSG_iEEENS5_IJSF_iEEEiEEENS5_IJNS5_IJSF_NSA_ILi8192EEEEEENS5_IJSB_lEEElEEEEEEEESI_NS5_IJlSB_lEEENS4_8TiledMMAINS4_8MMA_AtomIJNS4_4SM904GMMA6SPARSE31GMMA_64x64x64_F32E4M3E4M3_SS_TNILNS13_7ScaleInE1ELS16_1ELNS13_9SparseSelE0EEEEEENSJ_INS5_IJSK_SB_SB_EEENS5_IJSB_NSA_ILi0EEES1B_EEEEENS5_IJNS4_10UnderscoreES1E_S1E_EEEEENS4_13SM90_TMA_LOADENS4_14ComposedLayoutINS4_7SwizzleILi2ELi4ELi3EEENS4_25smem_sparse_ptr_flag_bitsILi2ELi8EEENSJ_INS5_IJNS5_IJSB_NSA_ILi8EEEEEENS5_IJSK_SG_EEEEEENS5_IJNS5_IJS1B_SF_EEESN_EEEEEEEvNS4_8identityES1H_NS1I_INS1J_ILi3ELi4ELi3EEENS4_18smem_ptr_flag_bitsILi8EEENSJ_INS5_IJS1N_SF_EEENS5_IJSF_SB_EEEEEEEvS1V_EENS_8epilogue10collective6detail29Sm90TmaWarpSpecializedAdapterINS25_15DefaultEpilogueIfNS5_IJSB_llEEES29_NS24_6thread17LinearCombinationIfLi1EffLNS2A_9ScaleType4KindE0ELNS_15FloatRoundStyleE2EfEENS1_15EpilogueDefaultEEEEEvvEEEEvNT_6ParamsE)
        /*0008*/ 	.word	0x000000a8


	//----- nvinfo : EIATTR_FRAME_SIZE
	.align		4
.L_12:
        /*000c*/ 	.byte	0x04, 0x11
        /*000e*/ 	.short	(.L_14 - .L_13)
	.align		4
.L_13:
        /*0010*/ 	.word	index@(_ZN7cutlass13device_kernelINS_4gemm6kernel13GemmUniversalIN4cute5tupleIJiiiiEEENS1_10collective13CollectiveMmaINS1_43MainloopSm90TmaGmmaWarpSpecializedSparseFP8ILi12ENS5_IJNS4_1CILi1EEESB_SB_EEENS1_35KernelTmaWarpSpecializedCooperativeEEENS5_IJNSA_ILi128EEENSA_ILi64EEESF_EEENS_12float_e4m3_tENS5_IJNS4_6LayoutINS5_IJiNS5_IJNSA_ILi2EEEiEEEiEEENS5_IJlNS5_IJSB_SK_EEElEEEEENSJ_INS5_IJNS5_IJSG_iEEENS5_IJSF_iEEEiEEENS5_IJNS5_IJSF_NSA_ILi8192EEEEEENS5_IJSB_lEEElEEEEEEEESI_NS5_IJlSB_lEEENS4_8TiledMMAINS4_8MMA_AtomIJNS4_4SM904GMMA6SPARSE31GMMA_64x64x64_F32E4M3E4M3_SS_TNILNS13_7ScaleInE1ELS16_1ELNS13_9SparseSelE0EEEEEENSJ_INS5_IJSK_SB_SB_EEENS5_IJSB_NSA_ILi0EEES1B_EEEEENS5_IJNS4_10UnderscoreES1E_S1E_EEEEENS4_13SM90_TMA_LOADENS4_14ComposedLayoutINS4_7SwizzleILi2ELi4ELi3EEENS4_25smem_sparse_ptr_flag_bitsILi2ELi8EEENSJ_INS5_IJNS5_IJSB_NSA_ILi8EEEEEENS5_IJSK_SG_EEEEEENS5_IJNS5_IJS1B_SF_EEESN_EEEEEEEvNS4_8identityES1H_NS1I_INS1J_ILi3ELi4ELi3EEENS4_18smem_ptr_flag_bitsILi8EEENSJ_INS5_IJS1N_SF_EEENS5_IJSF_SB_EEEEEEEvS1V_EENS_8epilogue10collective6detail29Sm90TmaWarpSpecializedAdapterINS25_15DefaultEpilogueIfNS5_IJSB_llEEES29_NS24_6thread17LinearCombinationIfLi1EffLNS2A_9ScaleType4KindE0ELNS_15FloatRoundStyleE2EfEENS1_15EpilogueDefaultEEEEEvvEEEEvNT_6ParamsE)
        /*0014*/ 	.word	0x00000000


	//----- nvinfo : EIATTR_MIN_STACK_SIZE
	.align		4
.L_14:
        /*0018*/ 	.byte	0x04, 0x12
        /*001a*/ 	.short	(.L_16 - .L_15)
	.align		4
.L_15:
        /*001c*/ 	.word	index@(_ZN7cutlass13device_kernelINS_4gemm6kernel13GemmUniversalIN4cute5tupleIJiiiiEEENS1_10collective13CollectiveMmaINS1_43MainloopSm90TmaGmmaWarpSpecializedSparseFP8ILi12ENS5_IJNS4_1CILi1EEESB_SB_EEENS1_35KernelTmaWarpSpecializedCooperativeEEENS5_IJNSA_ILi128EEENSA_ILi64EEESF_EEENS_12float_e4m3_tENS5_IJNS4_6LayoutINS5_IJiNS5_IJNSA_ILi2EEEiEEEiEEENS5_IJlNS5_IJSB_SK_EEElEEEEENSJ_INS5_IJNS5_IJSG_iEEENS5_IJSF_iEEEiEEENS5_IJNS5_IJSF_NSA_ILi8192EEEEEENS5_IJSB_lEEElEEEEEEEESI_NS5_IJlSB_lEEENS4_8TiledMMAINS4_8MMA_AtomIJNS4_4SM904GMMA6SPARSE31GMMA_64x64x64_F32E4M3E4M3_SS_TNILNS13_7ScaleInE1ELS16_1ELNS13_9SparseSelE0EEEEEENSJ_INS5_IJSK_SB_SB_EEENS5_IJSB_NSA_ILi0EEES1B_EEEEENS5_IJNS4_10UnderscoreES1E_S1E_EEEEENS4_13SM90_TMA_LOADENS4_14ComposedLayoutINS4_7SwizzleILi2ELi4ELi3EEENS4_25smem_sparse_ptr_flag_bitsILi2ELi8EEENSJ_INS5_IJNS5_IJSB_NSA_ILi8EEEEEENS5_IJSK_SG_EEEEEENS5_IJNS5_IJS1B_SF_EEESN_EEEEEEEvNS4_8identityES1H_NS1I_INS1J_ILi3ELi4ELi3EEENS4_18smem_ptr_flag_bitsILi8EEENSJ_INS5_IJS1N_SF_EEENS5_IJSF_SB_EEEEEEEvS1V_EENS_8epilogue10collective6detail29Sm90TmaWarpSpecializedAdapterINS25_15DefaultEpilogueIfNS5_IJSB_llEEES29_NS24_6thread17LinearCombinationIfLi1EffLNS2A_9ScaleType4KindE0ELNS_15FloatRoundStyleE2EfEENS1_15EpilogueDefaultEEEEEvvEEEEvNT_6ParamsE)
        /*0020*/ 	.word	0x00000000
.L_16:


//--------------------- .nv.compat                --------------------------
	.section	.nv.compat,"",@"SHT_CUDA_COMPAT_INFO"
	.align	4
        /*0000*/ 	.byte	0x02, 0x09, 0x01, 0x00, 0x02, 0x02, 0x04, 0x00, 0x02, 0x05, 0x05, 0x00, 0x03, 0x07, 0x01, 0x01
        /*0010*/ 	.byte	0x02, 0x03, 0x01, 0x00, 0x02, 0x06, 0x01, 0x00, 0x04, 0x0b, 0x08, 0x00, 0x00, 0x00, 0x00, 0x00
        /*0020*/ 	.byte	0x00, 0x00, 0x00, 0x00


//--------------------- .nv.info._ZN7cutlass13device_kernelINS_4gemm6kernel13GemmUniversalIN4cute5tupleIJiiiiEEENS1_10collective13CollectiveMmaINS1_43MainloopSm90TmaGmmaWarpSpecializedSparseFP8ILi12ENS5_IJNS4_1CILi1EEESB_SB_EEENS1_35KernelTmaWarpSpecializedCooperativeEEENS5_IJNSA_ILi128EEENSA_ILi64EEESF_EEENS_12float_e4m3_tENS5_IJNS4_6LayoutINS5_IJiNS5_IJNSA_ILi2EEEiEEEiEEENS5_IJlNS5_IJSB_SK_EEElEEEEENSJ_INS5_IJNS5_IJSG_iEEENS5_IJSF_iEEEiEEENS5_IJNS5_IJSF_NSA_ILi8192EEEEEENS5_IJSB_lEEElEEEEEEEESI_NS5_IJlSB_lEEENS4_8TiledMMAINS4_8MMA_AtomIJNS4_4SM904GMMA6SPARSE31GMMA_64x64x64_F32E4M3E4M3_SS_TNILNS13_7ScaleInE1ELS16_1ELNS13_9SparseSelE0EEEEEENSJ_INS5_IJSK_SB_SB_EEENS5_IJSB_NSA_ILi0EEES1B_EEEEENS5_IJNS4_10UnderscoreES1E_S1E_EEEEENS4_13SM90_TMA_LOADENS4_14ComposedLayoutINS4_7SwizzleILi2ELi4ELi3EEENS4_25smem_sparse_ptr_flag_bitsILi2ELi8EEENSJ_INS5_IJNS5_IJSB_NSA_ILi8EEEEEENS5_IJSK_SG_EEEEEENS5_IJNS5_IJS1B_SF_EEESN_EEEEEEEvNS4_8identityES1H_NS1I_INS1J_ILi3ELi4ELi3EEENS4_18smem_ptr_flag_bitsILi8EEENSJ_INS5_IJS1N_SF_EEENS5_IJSF_SB_EEEEEEEvS1V_EENS_8epilogue10collective6detail29Sm90TmaWarpSpecializedAdapterINS25_15DefaultEpilogueIfNS5_IJSB_llEEES29_NS24_6thread17LinearCombinationIfLi1EffLNS2A_9ScaleType4KindE0ELNS_15FloatRoundStyleE2EfEENS1_15EpilogueDefaultEEEEEvvEEEEvNT_6ParamsE --------------------------
	.section	.nv.info._ZN7cutlass13device_kernelINS_4gemm6kernel13GemmUniversalIN4cute5tupleIJiiiiEEENS1_10collective13CollectiveMmaINS1_43MainloopSm90TmaGmmaWarpSpecializedSparseFP8ILi12ENS5_IJNS4_1CILi1EEESB_SB_EEENS1_35KernelTmaWarpSpecializedCooperativeEEENS5_IJNSA_ILi128EEENSA_ILi64EEESF_EEENS_12float_e4m3_tENS5_IJNS4_6LayoutINS5_IJiNS5_IJNSA_ILi2EEEiEEEiEEENS5_IJlNS5_IJSB_SK_EEElEEEEENSJ_INS5_IJNS5_IJSG_iEEENS5_IJSF_iEEEiEEENS5_IJNS5_IJSF_NSA_ILi8192EEEEEENS5_IJSB_lEEElEEEEEEEESI_NS5_IJlSB_lEEENS4_8TiledMMAINS4_8MMA_AtomIJNS4_4SM904GMMA6SPARSE31GMMA_64x64x64_F32E4M3E4M3_SS_TNILNS13_7ScaleInE1ELS16_1ELNS13_9SparseSelE0EEEEEENSJ_INS5_IJSK_SB_SB_EEENS5_IJSB_NSA_ILi0EEES1B_EEEEENS5_IJNS4_10UnderscoreES1E_S1E_EEEEENS4_13SM90_TMA_LOADENS4_14ComposedLayoutINS4_7SwizzleILi2ELi4ELi3EEENS4_25smem_sparse_ptr_flag_bitsILi2ELi8EEENSJ_INS5_IJNS5_IJSB_NSA_ILi8EEEEEENS5_IJSK_SG_EEEEEENS5_IJNS5_IJS1B_SF_EEESN_EEEEEEEvNS4_8identityES1H_NS1I_INS1J_ILi3ELi4ELi3EEENS4_18smem_ptr_flag_bitsILi8EEENSJ_INS5_IJS1N_SF_EEENS5_IJSF_SB_EEEEEEEvS1V_EENS_8epilogue10collective6detail29Sm90TmaWarpSpecializedAdapterINS25_15DefaultEpilogueIfNS5_IJSB_llEEES29_NS24_6thread17LinearCombinationIfLi1EffLNS2A_9ScaleType4KindE0ELNS_15FloatRoundStyleE2EfEENS1_15EpilogueDefaultEEEEEvvEEEEvNT_6ParamsE,"",@"SHT_CUDA_INFO"
	.sectionflags	@""
	.align	4


	//----- nvinfo : EIATTR_CUDA_API_VERSION
	.align		4
        /*0000*/ 	.byte	0x04, 0x37
        /*0002*/ 	.short	(.L_18 - .L_17)
.L_17:
        /*0004*/ 	.word	0x00000082


	//----- nvinfo : EIATTR_KPARAM_INFO
	.align		4
.L_18:
        /*0008*/ 	.byte	0x04, 0x17
        /*000a*/ 	.short	(.L_20 - .L_19)
.L_19:
        /*000c*/ 	.word	0x00000000
        /*0010*/ 	.short	0x0000
        /*0012*/ 	.short	0x0070
        /*0014*/ 	.byte	0x00, 0xf0, 0x01, 0x14


	//----- nvinfo : EIATTR_SPARSE_MMA_MASK
	.align		4
.L_20:
        /*0018*/ 	.byte	0x03, 0x50
        /*001a*/ 	.short	0x0001


	//----- nvinfo : EIATTR_MAXREG_COUNT
	.align		4
        /*001c*/ 	.byte	0x03, 0x1b
        /*001e*/ 	.short	0x00a8


	//----- nvinfo : EIATTR_NUM_BARRIERS
	.align		4
        /*0020*/ 	.byte	0x02, 0x4c
        /*0022*/ 	.byte	0x01
	.zero		1


	//----- nvinfo : EIATTR_MERCURY_ISA_VERSION
	.align		4
        /*0024*/ 	.byte	0x03, 0x5f
        /*0026*/ 	.short	0x0101


	//----- nvinfo : EIATTR_INT_WARP_WIDE_INSTR_OFFSETS
	.align		4
        /*0028*/ 	.byte	0x04, 0x31
        /*002a*/ 	.short	(.L_22 - .L_21)


	//   ....[0]....
.L_21:
        /*002c*/ 	.word	0x00000530


	//   ....[1]....
        /*0030*/ 	.word	0x00000540


	//   ....[2]....
        /*0034*/ 	.word	0x00000630


	//----- nvinfo : EIATTR_COOP_GROUP_MASK_REGIDS
	.align		4
.L_22:
        /*0038*/ 	.byte	0x04, 0x29
        /*003a*/ 	.short	(.L_24 - .L_23)


	//   ....[0]....
.L_23:
        /*003c*/ 	.word	0xffffffff


	//   ....[1]....
        /*0040*/ 	.word	0xffffffff


	//   ....[2]....
        /*0044*/ 	.word	0xffffffff


	//   ....[3]....
        /*0048*/ 	.word	0xffffffff


	//   ....[4]....
        /*004c*/ 	.word	0xffffffff


	//----- nvinfo : EIATTR_COOP_GROUP_INSTR_OFFSETS
	.align		4
.L_24:
        /*0050*/ 	.byte	0x04, 0x28
        /*0052*/ 	.short	(.L_26 - .L_25)


	//   ....[0]....
.L_25:
        /*0054*/ 	.word	0x00000060


	//   ....[1]....
        /*0058*/ 	.word	0x00000070


	//   ....[2]....
        /*005c*/ 	.word	0x00000160


	//   ....[3]....
        /*0060*/ 	.word	0x00000420


	//   ....[4]....
        /*0064*/ 	.word	0x00001140


	//----- nvinfo : EIATTR_REG_RECONFIG
	.align		4
.L_26:
        /*0068*/ 	.byte	0x01, 0x54
	.zero		2


	//----- nvinfo : EIATTR_MBARRIER_INSTR_OFFSETS
	.align		4
        /*006c*/ 	.byte	0x04, 0x39
        /*006e*/ 	.short	(.L_28 - .L_27)


	//   ....[0]....
.L_27:
        /*0070*/ 	.word	0x00000280
        /*0074*/ 	.word	0x000000ff
        /*0078*/ 	.word	0x00000000
        /*007c*/ 	.short	0x0100
        /*007e*/ 	.byte	0x08
	.zero		1


	//   ....[1]....
        /*0080*/ 	.word	0x00000290
        /*0084*/ 	.word	0x000000ff
        /*0088*/ 	.word	0x00000060
        /*008c*/ 	.short	0x0100
        /*008e*/ 	.byte	0x08
	.zero		1


	//   ....[2]....
        /*0090*/ 	.word	0x000002a0
        /*0094*/ 	.word	0x000000ff
        /*0098*/ 	.word	0x00000008
        /*009c*/ 	.short	0x0100
        /*009e*/ 	.byte	0x08
	.zero		1


	//   ....[3]....
        /*00a0*/ 	.word	0x000002b0
        /*00a4*/ 	.word	0x000000ff
        /*00a8*/ 	.word	0x00000068
        /*00ac*/ 	.short	0x0100
        /*00ae*/ 	.byte	0x08
	.zero		1


	//   ....[4]....
        /*00b0*/ 	.word	0x000002c0
        /*00b4*/ 	.word	0x000000ff
        /*00b8*/ 	.word	0x00000010
        /*00bc*/ 	.short	0x0100
        /*00be*/ 	.byte	0x08
	.zero		1


	//   ....[5]....
        /*00c0*/ 	.word	0x000002d0
        /*00c4*/ 	.word	0x000000ff
        /*00c8*/ 	.word	0x00000070
        /*00cc*/ 	.short	0x0100
        /*00ce*/ 	.byte	0x08
	.zero		1


	//   ....[6]....
        /*00d0*/ 	.word	0x000002e0
        /*00d4*/ 	.word	0x000000ff
        /*00d8*/ 	.word	0x00000018
        /*00dc*/ 	.short	0x0100
        /*00de*/ 	.byte	0x08
	.zero		1


	//   ....[7]....
        /*00e0*/ 	.word	0x000002f0
        /*00e4*/ 	.word	0x000000ff
        /*00e8*/ 	.word	0x00000078
        /*00ec*/ 	.short	0x0100
        /*00ee*/ 	.byte	0x08
	.zero		1


	//   ....[8]....
        /*00f0*/ 	.word	0x00000300
        /*00f4*/ 	.word	0x000000ff
        /*00f8*/ 	.word	0x00000020
        /*00fc*/ 	.short	0x0100
        /*00fe*/ 	.byte	0x08
	.zero		1


	//   ....[9]....
        /*0100*/ 	.word	0x00000310
        /*0104*/ 	.word	0x000000ff
        /*0108*/ 	.word	0x00000080
        /*010c*/ 	.short	0x0100
        /*010e*/ 	.byte	0x08
	.zero		1


	//   ....[10]....
        /*0110*/ 	.word	0x00000320
        /*0114*/ 	.word	0x000000ff
        /*0118*/ 	.word	0x00000028
        /*011c*/ 	.short	0x0100
        /*011e*/ 	.byte	0x08
	.zero		1


	//   ....[11]....
        /*0120*/ 	.word	0x00000330
        /*0124*/ 	.word	0x000000ff
        /*0128*/ 	.word	0x00000088
        /*012c*/ 	.short	0x0100
        /*012e*/ 	.byte	0x08
	.zero		1


	//   ....[12]....
        /*0130*/ 	.word	0x00000340
        /*0134*/ 	.word	0x000000ff
        /*0138*/ 	.word	0x00000030
        /*013c*/ 	.short	0x0100
        /*013e*/ 	.byte	0x08
	.zero		1


	//   ....[13]....
        /*0140*/ 	.word	0x00000350
        /*0144*/ 	.word	0x000000ff
        /*0148*/ 	.word	0x00000090
        /*014c*/ 	.short	0x0100
        /*014e*/ 	.byte	0x08
	.zero		1


	//   ....[14]....
        /*0150*/ 	.word	0x00000360
        /*0154*/ 	.word	0x000000ff
        /*0158*/ 	.word	0x00000038
        /*015c*/ 	.short	0x0100
        /*015e*/ 	.byte	0x08
	.zero		1


	//   ....[15]....
        /*0160*/ 	.word	0x00000370
        /*0164*/ 	.word	0x000000ff
        /*0168*/ 	.word	0x00000098
        /*016c*/ 	.short	0x0100
        /*016e*/ 	.byte	0x08
	.zero		1


	//   ....[16]....
        /*0170*/ 	.word	0x00000380
        /*0174*/ 	.word	0x000000ff
        /*0178*/ 	.word	0x00000040
        /*017c*/ 	.short	0x0100
        /*017e*/ 	.byte	0x08
	.zero		1


	//   ....[17]....
        /*0180*/ 	.word	0x00000390
        /*0184*/ 	.word	0x000000ff
        /*0188*/ 	.word	0x000000a0
        /*018c*/ 	.short	0x0100
        /*018e*/ 	.byte	0x08
	.zero		1


	//   ....[18]....
        /*0190*/ 	.word	0x000003a0
        /*0194*/ 	.word	0x000000ff
        /*0198*/ 	.word	0x00000048
        /*019c*/ 	.short	0x0100
        /*019e*/ 	.byte	0x08
	.zero		1


	//   ....[19]....
        /*01a0*/ 	.word	0x000003b0
        /*01a4*/ 	.word	0x000000ff
        /*01a8*/ 	.word	0x000000a8
        /*01ac*/ 	.short	0x0100
        /*01ae*/ 	.byte	0x08
	.zero		1


	//   ....[20]....
        /*01b0*/ 	.word	0x000003c0
        /*01b4*/ 	.word	0x000000ff
        /*01b8*/ 	.word	0x00000050
        /*01bc*/ 	.short	0x0100
        /*01be*/ 	.byte	0x08
	.zero		1


	//   ....[21]....
        /*01c0*/ 	.word	0x000003d0
        /*01c4*/ 	.word	0x000000ff
        /*01c8*/ 	.word	0x000000b0
        /*01cc*/ 	.short	0x0100
        /*01ce*/ 	.byte	0x08
	.zero		1


	//   ....[22]....
        /*01d0*/ 	.word	0x000003e0
        /*01d4*/ 	.word	0x000000ff
        /*01d8*/ 	.word	0x00000058
        /*01dc*/ 	.short	0x0100
        /*01de*/ 	.byte	0x08
	.zero		1


	//   ....[23]....
        /*01e0*/ 	.word	0x000003f0
        /*01e4*/ 	.word	0x000000ff
        /*01e8*/ 	.word	0x000000b8
        /*01ec*/ 	.short	0x0100
        /*01ee*/ 	.byte	0x08
	.zero		1


	//   ....[24]....
        /*01f0*/ 	.word	0x00000690
        /*01f4*/ 	.word	0x000000ff
        /*01f8*/ 	.word	0x000000d0
        /*01fc*/ 	.short	0x0100
        /*01fe*/ 	.byte	0x06
	.zero		1


	//   ....[25]....
        /*0200*/ 	.word	0x000006f0
        /*0204*/ 	.word	0x000000ff
        /*0208*/ 	.word	0x000000d8
        /*020c*/ 	.short	0x0100
        /*020e*/ 	.byte	0x06
	.zero		1


	//   ....[26]....
        /*0210*/ 	.word	0x00001580
        /*0214*/ 	.word	0x000000ff
        /*0218*/ 	.word	0x00000000
        /*021c*/ 	.short	0x010a
        /*021e*/ 	.byte	0x0c
	.zero		1


	//   ....[27]....
        /*0220*/ 	.word	0x00001670
        /*0224*/ 	.word	0x000000ff
        /*0228*/ 	.word	0x00000000
        /*022c*/ 	.short	0x010a
        /*022e*/ 	.byte	0x0c
	.zero		1


	//   ....[28]....
        /*0230*/ 	.word	0x00001ac0
        /*0234*/ 	.word	0x000000ff
        /*0238*/ 	.word	0x00000000
        /*023c*/ 	.short	0x0101
        /*023e*/ 	.byte	0x07
	.zero		1


	//   ....[29]....
        /*0240*/ 	.word	0x000057d0
        /*0244*/ 	.word	0x00000013
        /*0248*/ 	.word	0x00000060
        /*024c*/ 	.short	0x010a
        /*024e*/ 	.byte	0x3f
	.zero		1


	//   ....[30]....
        /*0250*/ 	.word	0x00005bf0
        /*0254*/ 	.word	0x00000007
        /*0258*/ 	.word	0x000000d8
        /*025c*/ 	.short	0x0101
        /*025e*/ 	.byte	0x3f
	.zero		1


	//   ....[31]....
        /*0260*/ 	.word	0x00006340
        /*0264*/ 	.word	0x00000005
        /*0268*/ 	.word	0x00000000
        /*026c*/ 	.short	0x010a
        /*026e*/ 	.byte	0x3f
	.zero		1


	//   ....[32]....
        /*0270*/ 	.word	0x000063c0
        /*0274*/ 	.word	0x00000007
        /*0278*/ 	.word	0x00000000
        /*027c*/ 	.short	0x010a
        /*027e*/ 	.byte	0x3f
	.zero		1


	//   ....[33]....
        /*0280*/ 	.word	0x00006450
        /*0284*/ 	.word	0x00000006
        /*0288*/ 	.word	0x00000000
        /*028c*/ 	.short	0x010a
        /*028e*/ 	.byte	0x3f
	.zero		1


	//   ....[34]....
        /*0290*/ 	.word	0x000064e0
        /*0294*/ 	.word	0x00000009
        /*0298*/ 	.word	0x00000000
        /*029c*/ 	.short	0x010a
        /*029e*/ 	.byte	0x3f
	.zero		1


	//   ....[35]....
        /*02a0*/ 	.word	0x00006570
        /*02a4*/ 	.word	0x00000006
        /*02a8*/ 	.word	0x00000000
        /*02ac*/ 	.short	0x010a
        /*02ae*/ 	.byte	0x3f
	.zero		1


	//   ....[36]....
        /*02b0*/ 	.word	0x00006600
        /*02b4*/ 	.word	0x00000009
        /*02b8*/ 	.word	0x00000000
        /*02bc*/ 	.short	0x010a
        /*02be*/ 	.byte	0x3f
	.zero		1


	//   ....[37]....
        /*02c0*/ 	.word	0x00006690
        /*02c4*/ 	.word	0x00000006
        /*02c8*/ 	.word	0x00000000
        /*02cc*/ 	.short	0x010a
        /*02ce*/ 	.byte	0x3f
	.zero		1


	//   ....[38]....
        /*02d0*/ 	.word	0x00006720
        /*02d4*/ 	.word	0x00000009
        /*02d8*/ 	.word	0x00000000
        /*02dc*/ 	.short	0x010a
        /*02de*/ 	.byte	0x3f
	.zero		1


	//   ....[39]....
        /*02e0*/ 	.word	0x000067b0
        /*02e4*/ 	.word	0x00000006
        /*02e8*/ 	.word	0x00000000
        /*02ec*/ 	.short	0x010a
        /*02ee*/ 	.byte	0x3f
	.zero		1


	//   ....[40]....
        /*02f0*/ 	.word	0x00006840
        /*02f4*/ 	.word	0x00000009
        /*02f8*/ 	.word	0x00000000
        /*02fc*/ 	.short	0x010a
        /*02fe*/ 	.byte	0x3f
	.zero		1


	//   ....[41]....
        /*0300*/ 	.word	0x000068d0
        /*0304*/ 	.word	0x00000006
        /*0308*/ 	.word	0x00000000
        /*030c*/ 	.short	0x010a
        /*030e*/ 	.byte	0x3f
	.zero		1


	//   ....[42]....
        /*0310*/ 	.word	0x00006960
        /*0314*/ 	.word	0x00000003
        /*0318*/ 	.word	0x00000000
        /*031c*/ 	.short	0x010a
        /*031e*/ 	.byte	0x3f
	.zero		1


	//   ....[43]....
        /*0320*/ 	.word	0x000069d0
        /*0324*/ 	.word	0x0000004d
        /*0328*/ 	.word	0x00000000
        /*032c*/ 	.short	0x010a
        /*032e*/ 	.byte	0x3f
	.zero		1


	//   ....[44]....
        /*0330*/ 	.word	0x00006aa0
        /*0334*/ 	.word	0x00000013
        /*0338*/ 	.word	0x00000060
        /*033c*/ 	.short	0x010a
        /*033e*/ 	.byte	0x3f
	.zero		1


	//   ....[45]....
        /*0340*/ 	.word	0x00006b80
        /*0344*/ 	.word	0x00000005
        /*0348*/ 	.word	0x00000000
        /*034c*/ 	.short	0x010a
        /*034e*/ 	.byte	0x3f
	.zero		1


	//   ....[46]....
        /*0350*/ 	.word	0x00006bd0
        /*0354*/ 	.word	0x00000007
        /*0358*/ 	.word	0x00000000
        /*035c*/ 	.short	0x010a
        /*035e*/ 	.byte	0x3f
	.zero		1


	//   ....[47]....
        /*0360*/ 	.word	0x00006c20
        /*0364*/ 	.word	0x00000006
        /*0368*/ 	.word	0x00000000
        /*036c*/ 	.short	0x010a
        /*036e*/ 	.byte	0x3f
	.zero		1


	//   ....[48]....
        /*0370*/ 	.word	0x00006c70
        /*0374*/ 	.word	0x00000009
        /*0378*/ 	.word	0x00000000
        /*037c*/ 	.short	0x010a
        /*037e*/ 	.byte	0x3f
	.zero		1


	//   ....[49]....
        /*0380*/ 	.word	0x00006cc0
        /*0384*/ 	.word	0x00000006
        /*0388*/ 	.word	0x00000000
        /*038c*/ 	.short	0x010a
        /*038e*/ 	.byte	0x3f
	.zero		1


	//   ....[50]....
        /*0390*/ 	.word	0x00006d10
        /*0394*/ 	.word	0x00000009
        /*0398*/ 	.word	0x00000000
        /*039c*/ 	.short	0x010a
        /*039e*/ 	.byte	0x3f
	.zero		1


	//   ....[51]....
        /*03a0*/ 	.word	0x00006d60
        /*03a4*/ 	.word	0x00000006
        /*03a8*/ 	.word	0x00000000
        /*03ac*/ 	.short	0x010a
        /*03ae*/ 	.byte	0x3f
	.zero		1


	//   ....[52]....
        /*03b0*/ 	.word	0x00006db0
        /*03b4*/ 	.word	0x00000009
        /*03b8*/ 	.word	0x00000000
        /*03bc*/ 	.short	0x010a
        /*03be*/ 	.byte	0x3f
	.zero		1


	//   ....[53]....
        /*03c0*/ 	.word	0x00006e00
        /*03c4*/ 	.word	0x00000006
        /*03c8*/ 	.word	0x00000000
        /*03cc*/ 	.short	0x010a
        /*03ce*/ 	.byte	0x3f
	.zero		1


	//   ....[54]....
        /*03d0*/ 	.word	0x00006e50
        /*03d4*/ 	.word	0x00000009
        /*03d8*/ 	.word	0x00000000
        /*03dc*/ 	.short	0x010a
        /*03de*/ 	.byte	0x3f
	.zero		1


	//   ....[55]....
        /*03e0*/ 	.word	0x00006ea0
        /*03e4*/ 	.word	0x00000006
        /*03e8*/ 	.word	0x00000000
        /*03ec*/ 	.short	0x010a
        /*03ee*/ 	.byte	0x3f
	.zero		1


	//----- nvinfo : EIATTR_NUM_MBARRIERS
	.align		4
.L_28:
        /*03f0*/ 	.byte	0x03, 0x38
        /*03f2*/ 	.short	0x001a


	//----- nvinfo : EIATTR_EXIT_INSTR_OFFSETS
	.align		4
        /*03f4*/ 	.byte	0x04, 0x1c
        /*03f6*/ 	.short	(.L_30 - .L_29)


	//   ....[0]....
.L_29:
        /*03f8*/ 	.word	0x00000740


	//   ....[1]....
        /*03fc*/ 	.word	0x00001010


	//   ....[2]....
        /*0400*/ 	.word	0x00004e00


	//   ....[3]....
        /*0404*/ 	.word	0x00005450


	//   ....[4]....
        /*0408*/ 	.word	0x000069b0


	//----- nvinfo : EIATTR_MAX_THREADS
	.align		4
.L_30:
        /*040c*/ 	.byte	0x04, 0x05
        /*040e*/ 	.short	(.L_32 - .L_31)
.L_31:
        /*0410*/ 	.word	0x00000180
        /*0414*/ 	.word	0x00000001
        /*0418*/ 	.word	0x00000001


	//----- nvinfo : EIATTR_CRS_STACK_SIZE
	.align		4
.L_32:
        /*041c*/ 	.byte	0x04, 0x1e
        /*041e*/ 	.short	(.L_34 - .L_33)
.L_33:
        /*0420*/ 	.word	0x00000000


	//----- nvinfo : EIATTR_CBANK_PARAM_SIZE
	.align		4
.L_34:
        /*0424*/ 	.byte	0x03, 0x19
        /*0426*/ 	.short	0x0570


	//----- nvinfo : EIATTR_PARAM_CBANK
	.align		4
        /*0428*/ 	.byte	0x04, 0x0a
        /*042a*/ 	.short	(.L_36 - .L_35)
	.align		4
.L_35:
        /*042c*/ 	.word	index@(.nv.constant0._ZN7cutlass13device_kernelINS_4gemm6kernel13GemmUniversalIN4cute5tupleIJiiiiEEENS1_10collective13CollectiveMmaINS1_43MainloopSm90TmaGmmaWarpSpecializedSparseFP8ILi12ENS5_IJNS4_1CILi1EEESB_SB_EEENS1_35KernelTmaWarpSpecializedCooperativeEEENS5_IJNSA_ILi128EEENSA_ILi64EEESF_EEENS_12float_e4m3_tENS5_IJNS4_6LayoutINS5_IJiNS5_IJNSA_ILi2EEEiEEEiEEENS5_IJlNS5_IJSB_SK_EEElEEEEENSJ_INS5_IJNS5_IJSG_iEEENS5_IJSF_iEEEiEEENS5_IJNS5_IJSF_NSA_ILi8192EEEEEENS5_IJSB_lEEElEEEEEEEESI_NS5_IJlSB_lEEENS4_8TiledMMAINS4_8MMA_AtomIJNS4_4SM904GMMA6SPARSE31GMMA_64x64x64_F32E4M3E4M3_SS_TNILNS13_7ScaleInE1ELS16_1ELNS13_9SparseSelE0EEEEEENSJ_INS5_IJSK_SB_SB_EEENS5_IJSB_NSA_ILi0EEES1B_EEEEENS5_IJNS4_10UnderscoreES1E_S1E_EEEEENS4_13SM90_TMA_LOADENS4_14ComposedLayoutINS4_7SwizzleILi2ELi4ELi3EEENS4_25smem_sparse_ptr_flag_bitsILi2ELi8EEENSJ_INS5_IJNS5_IJSB_NSA_ILi8EEEEEENS5_IJSK_SG_EEEEEENS5_IJNS5_IJS1B_SF_EEESN_EEEEEEEvNS4_8identityES1H_NS1I_INS1J_ILi3ELi4ELi3EEENS4_18smem_ptr_flag_bitsILi8EEENSJ_INS5_IJS1N_SF_EEENS5_IJSF_SB_EEEEEEEvS1V_EENS_8epilogue10collective6detail29Sm90TmaWarpSpecializedAdapterINS25_15DefaultEpilogueIfNS5_IJSB_llEEES29_NS24_6thread17LinearCombinationIfLi1EffLNS2A_9ScaleType4KindE0ELNS_15FloatRoundStyleE2EfEENS1_15EpilogueDefaultEEEEEvvEEEEvNT_6ParamsE)
        /*0430*/ 	.short	0x0210
        /*0432*/ 	.short	0x0570


	//----- nvinfo : EIATTR_SW_WAR
	.align		4
.L_36:
        /*0434*/ 	.byte	0x04, 0x36
        /*0436*/ 	.short	(.L_38 - .L_37)
.L_37:
        /*0438*/ 	.word	0x00000008
.L_38:


//--------------------- .nv.callgraph             --------------------------
	.section	.nv.callgraph,"",@"SHT_CUDA_CALLGRAPH"
	.align	4
	.sectionentsize	8
	.align		4
        /*0000*/ 	.word	0x00000000
	.align		4
        /*0004*/ 	.word	0xffffffff
	.align		4
        /*0008*/ 	.word	0x00000000
	.align		4
        /*000c*/ 	.word	0xfffffffe
	.align		4
        /*0010*/ 	.word	0x00000000
	.align		4
        /*0014*/ 	.word	0xfffffffd
	.align		4
        /*0018*/ 	.word	0x00000000
	.align		4
        /*001c*/ 	.word	0xfffffffc


//--------------------- .nv.constant4             --------------------------
	.section	.nv.constant4,"a",@progbits
	.align	8
	.align		8
.nv.constant4:
        /*0000*/ 	.dword	_ZN39_INTERNAL_edb11f79_4_k_cu_020a208e_26184cuda3std3__45__cpo5beginE
	.align		8
        /*0008*/ 	.dword	_ZN39_INTERNAL_edb11f79_4_k_cu_020a208e_26184cuda3std3__45__cpo3endE
	.align		8
        /*0010*/ 	.dword	_ZN39_INTERNAL_edb11f79_4_k_cu_020a208e_26184cuda3std3__45__cpo6cbeginE
	.align		8
        /*0018*/ 	.dword	_ZN39_INTERNAL_edb11f79_4_k_cu_020a208e_26184cuda3std3__45__cpo4cendE
	.align		8
        /*0020*/ 	.dword	_ZN39_INTERNAL_edb11f79_4_k_cu_020a208e_26184cuda3std3__441_GLOBAL__N__edb11f79_4_k_cu_020a208e_26186ignoreE
	.align		8
        /*0028*/ 	.dword	_ZN39_INTERNAL_edb11f79_4_k_cu_020a208e_26184cuda3std3__419piecewise_constructE
	.align		8
        /*0030*/ 	.dword	_ZN39_INTERNAL_edb11f79_4_k_cu_020a208e_26184cuda3std3__48in_placeE
	.align		8
        /*0038*/ 	.dword	_ZN39_INTERNAL_edb11f79_4_k_cu_020a208e_26184cuda3std6ranges3__45__cpo4swapE
	.align		8
        /*0040*/ 	.dword	_ZN39_INTERNAL_edb11f79_4_k_cu_020a208e_26184cuda3std6ranges3__45__cpo9iter_moveE
	.align		8
        /*0048*/ 	.dword	_ZN39_INTERNAL_edb11f79_4_k_cu_020a208e_26184cute7productE
	.align		8
        /*0050*/ 	.dword	_ZN39_INTERNAL_edb11f79_4_k_cu_020a208e_26184cute1_E


//--------------------- .text._ZN7cutlass13device_kernelINS_4gemm6kernel13GemmUniversalIN4cute5tupleIJiiiiEEENS1_10collective13CollectiveMmaINS1_43MainloopSm90TmaGmmaWarpSpecializedSparseFP8ILi12ENS5_IJNS4_1CILi1EEESB_SB_EEENS1_35KernelTmaWarpSpecializedCooperativeEEENS5_IJNSA_ILi128EEENSA_ILi64EEESF_EEENS_12float_e4m3_tENS5_IJNS4_6LayoutINS5_IJiNS5_IJNSA_ILi2EEEiEEEiEEENS5_IJlNS5_IJSB_SK_EEElEEEEENSJ_INS5_IJNS5_IJSG_iEEENS5_IJSF_iEEEiEEENS5_IJNS5_IJSF_NSA_ILi8192EEEEEENS5_IJSB_lEEElEEEEEEEESI_NS5_IJlSB_lEEENS4_8TiledMMAINS4_8MMA_AtomIJNS4_4SM904GMMA6SPARSE31GMMA_64x64x64_F32E4M3E4M3_SS_TNILNS13_7ScaleInE1ELS16_1ELNS13_9SparseSelE0EEEEEENSJ_INS5_IJSK_SB_SB_EEENS5_IJSB_NSA_ILi0EEES1B_EEEEENS5_IJNS4_10UnderscoreES1E_S1E_EEEEENS4_13SM90_TMA_LOADENS4_14ComposedLayoutINS4_7SwizzleILi2ELi4ELi3EEENS4_25smem_sparse_ptr_flag_bitsILi2ELi8EEENSJ_INS5_IJNS5_IJSB_NSA_ILi8EEEEEENS5_IJSK_SG_EEEEEENS5_IJNS5_IJS1B_SF_EEESN_EEEEEEEvNS4_8identityES1H_NS1I_INS1J_ILi3ELi4ELi3EEENS4_18smem_ptr_flag_bitsILi8EEENSJ_INS5_IJS1N_SF_EEENS5_IJSF_SB_EEEEEEEvS1V_EENS_8epilogue10collective6detail29Sm90TmaWarpSpecializedAdapterINS25_15DefaultEpilogueIfNS5_IJSB_llEEES29_NS24_6thread17LinearCombinationIfLi1EffLNS2A_9ScaleType4KindE0ELNS_15FloatRoundStyleE2EfEENS1_15EpilogueDefaultEEEEEvvEEEEvNT_6ParamsE --------------------------
	.section	.text._ZN7cutlass13device_kernelINS_4gemm6kernel13GemmUniversalIN4cute5tupleIJiiiiEEENS1_10collective13CollectiveMmaINS1_43MainloopSm90TmaGmmaWarpSpecializedSparseFP8ILi12ENS5_IJNS4_1CILi1EEESB_SB_EEENS1_35KernelTmaWarpSpecializedCooperativeEEENS5_IJNSA_ILi128EEENSA_ILi64EEESF_EEENS_12float_e4m3_tENS5_IJNS4_6LayoutINS5_IJiNS5_IJNSA_ILi2EEEiEEEiEEENS5_IJlNS5_IJSB_SK_EEElEEEEENSJ_INS5_IJNS5_IJSG_iEEENS5_IJSF_iEEEiEEENS5_IJNS5_IJSF_NSA_ILi8192EEEEEENS5_IJSB_lEEElEEEEEEEESI_NS5_IJlSB_lEEENS4_8TiledMMAINS4_8MMA_AtomIJNS4_4SM904GMMA6SPARSE31GMMA_64x64x64_F32E4M3E4M3_SS_TNILNS13_7ScaleInE1ELS16_1ELNS13_9SparseSelE0EEEEEENSJ_INS5_IJSK_SB_SB_EEENS5_IJSB_NSA_ILi0EEES1B_EEEEENS5_IJNS4_10UnderscoreES1E_S1E_EEEEENS4_13SM90_TMA_LOADENS4_14ComposedLayoutINS4_7SwizzleILi2ELi4ELi3EEENS4_25smem_sparse_ptr_flag_bitsILi2ELi8EEENSJ_INS5_IJNS5_IJSB_NSA_ILi8EEEEEENS5_IJSK_SG_EEEEEENS5_IJNS5_IJS1B_SF_EEESN_EEEEEEEvNS4_8identityES1H_NS1I_INS1J_ILi3ELi4ELi3EEENS4_18smem_ptr_flag_bitsILi8EEENSJ_INS5_IJS1N_SF_EEENS5_IJSF_SB_EEEEEEEvS1V_EENS_8epilogue10collective6detail29Sm90TmaWarpSpecializedAdapterINS25_15DefaultEpilogueIfNS5_IJSB_llEEES29_NS24_6thread17LinearCombinationIfLi1EffLNS2A_9ScaleType4KindE0ELNS_15FloatRoundStyleE2EfEENS1_15EpilogueDefaultEEEEEvvEEEEvNT_6ParamsE,"ax",@progbits
	.align	128
.text._ZN7cutlass13device_kernelINS_4gemm6kernel13GemmUniversalIN4cute5tupleIJiiiiEEENS1_10collective13CollectiveMmaINS1_43MainloopSm90TmaGmmaWarpSpecializedSparseFP8ILi12ENS5_IJNS4_1CILi1EEESB_SB_EEENS1_35KernelTmaWarpSpecializedCooperativeEEENS5_IJNSA_ILi128EEENSA_ILi64EEESF_EEENS_12float_e4m3_tENS5_IJNS4_6LayoutINS5_IJiNS5_IJNSA_ILi2EEEiEEEiEEENS5_IJlNS5_IJSB_SK_EEElEEEEENSJ_INS5_IJNS5_IJSG_iEEENS5_IJSF_iEEEiEEENS5_IJNS5_IJSF_NSA_ILi8192EEEEEENS5_IJSB_lEEElEEEEEEEESI_NS5_IJlSB_lEEENS4_8TiledMMAINS4_8MMA_AtomIJNS4_4SM904GMMA6SPARSE31GMMA_64x64x64_F32E4M3E4M3_SS_TNILNS13_7ScaleInE1ELS16_1ELNS13_9SparseSelE0EEEEEENSJ_INS5_IJSK_SB_SB_EEENS5_IJSB_NSA_ILi0EEES1B_EEEEENS5_IJNS4_10UnderscoreES1E_S1E_EEEEENS4_13SM90_TMA_LOADENS4_14ComposedLayoutINS4_7SwizzleILi2ELi4ELi3EEENS4_25smem_sparse_ptr_flag_bitsILi2ELi8EEENSJ_INS5_IJNS5_IJSB_NSA_ILi8EEEEEENS5_IJSK_SG_EEEEEENS5_IJNS5_IJS1B_SF_EEESN_EEEEEEEvNS4_8identityES1H_NS1I_INS1J_ILi3ELi4ELi3EEENS4_18smem_ptr_flag_bitsILi8EEENSJ_INS5_IJS1N_SF_EEENS5_IJSF_SB_EEEEEEEvS1V_EENS_8epilogue10collective6detail29Sm90TmaWarpSpecializedAdapterINS25_15DefaultEpilogueIfNS5_IJSB_llEEES29_NS24_6thread17LinearCombinationIfLi1EffLNS2A_9ScaleType4KindE0ELNS_15FloatRoundStyleE2EfEENS1_15EpilogueDefaultEEEEEvvEEEEvNT_6ParamsE:
        .type           _ZN7cutlass13device_kernelINS_4gemm6kernel13GemmUniversalIN4cute5tupleIJiiiiEEENS1_10collective13CollectiveMmaINS1_43MainloopSm90TmaGmmaWarpSpecializedSparseFP8ILi12ENS5_IJNS4_1CILi1EEESB_SB_EEENS1_35KernelTmaWarpSpecializedCooperativeEEENS5_IJNSA_ILi128EEENSA_ILi64EEESF_EEENS_12float_e4m3_tENS5_IJNS4_6LayoutINS5_IJiNS5_IJNSA_ILi2EEEiEEEiEEENS5_IJlNS5_IJSB_SK_EEElEEEEENSJ_INS5_IJNS5_IJSG_iEEENS5_IJSF_iEEEiEEENS5_IJNS5_IJSF_NSA_ILi8192EEEEEENS5_IJSB_lEEElEEEEEEEESI_NS5_IJlSB_lEEENS4_8TiledMMAINS4_8MMA_AtomIJNS4_4SM904GMMA6SPARSE31GMMA_64x64x64_F32E4M3E4M3_SS_TNILNS13_7ScaleInE1ELS16_1ELNS13_9SparseSelE0EEEEEENSJ_INS5_IJSK_SB_SB_EEENS5_IJSB_NSA_ILi0EEES1B_EEEEENS5_IJNS4_10UnderscoreES1E_S1E_EEEEENS4_13SM90_TMA_LOADENS4_14ComposedLayoutINS4_7SwizzleILi2ELi4ELi3EEENS4_25smem_sparse_ptr_flag_bitsILi2ELi8EEENSJ_INS5_IJNS5_IJSB_NSA_ILi8EEEEEENS5_IJSK_SG_EEEEEENS5_IJNS5_IJS1B_SF_EEESN_EEEEEEEvNS4_8identityES1H_NS1I_INS1J_ILi3ELi4ELi3EEENS4_18smem_ptr_flag_bitsILi8EEENSJ_INS5_IJS1N_SF_EEENS5_IJSF_SB_EEEEEEEvS1V_EENS_8epilogue10collective6detail29Sm90TmaWarpSpecializedAdapterINS25_15DefaultEpilogueIfNS5_IJSB_llEEES29_NS24_6thread17LinearCombinationIfLi1EffLNS2A_9ScaleType4KindE0ELNS_15FloatRoundStyleE2EfEENS1_15EpilogueDefaultEEEEEvvEEEEvNT_6ParamsE,@function
        .size           _ZN7cutlass13device_kernelINS_4gemm6kernel13GemmUniversalIN4cute5tupleIJiiiiEEENS1_10collective13CollectiveMmaINS1_43MainloopSm90TmaGmmaWarpSpecializedSparseFP8ILi12ENS5_IJNS4_1CILi1EEESB_SB_EEENS1_35KernelTmaWarpSpecializedCooperativeEEENS5_IJNSA_ILi128EEENSA_ILi64EEESF_EEENS_12float_e4m3_tENS5_IJNS4_6LayoutINS5_IJiNS5_IJNSA_ILi2EEEiEEEiEEENS5_IJlNS5_IJSB_SK_EEElEEEEENSJ_INS5_IJNS5_IJSG_iEEENS5_IJSF_iEEEiEEENS5_IJNS5_IJSF_NSA_ILi8192EEEEEENS5_IJSB_lEEElEEEEEEEESI_NS5_IJlSB_lEEENS4_8TiledMMAINS4_8MMA_AtomIJNS4_4SM904GMMA6SPARSE31GMMA_64x64x64_F32E4M3E4M3_SS_TNILNS13_7ScaleInE1ELS16_1ELNS13_9SparseSelE0EEEEEENSJ_INS5_IJSK_SB_SB_EEENS5_IJSB_NSA_ILi0EEES1B_EEEEENS5_IJNS4_10UnderscoreES1E_S1E_EEEEENS4_13SM90_TMA_LOADENS4_14ComposedLayoutINS4_7SwizzleILi2ELi4ELi3EEENS4_25smem_sparse_ptr_flag_bitsILi2ELi8EEENSJ_INS5_IJNS5_IJSB_NSA_ILi8EEEEEENS5_IJSK_SG_EEEEEENS5_IJNS5_IJS1B_SF_EEESN_EEEEEEEvNS4_8identityES1H_NS1I_INS1J_ILi3ELi4ELi3EEENS4_18smem_ptr_flag_bitsILi8EEENSJ_INS5_IJS1N_SF_EEENS5_IJSF_SB_EEEEEEEvS1V_EENS_8epilogue10collective6detail29Sm90TmaWarpSpecializedAdapterINS25_15DefaultEpilogueIfNS5_IJSB_llEEES29_NS24_6thread17LinearCombinationIfLi1EffLNS2A_9ScaleType4KindE0ELNS_15FloatRoundStyleE2EfEENS1_15EpilogueDefaultEEEEEvvEEEEvNT_6ParamsE,(.L_x_140 - _ZN7cutlass13device_kernelINS_4gemm6kernel13GemmUniversalIN4cute5tupleIJiiiiEEENS1_10collective13CollectiveMmaINS1_43MainloopSm90TmaGmmaWarpSpecializedSparseFP8ILi12ENS5_IJNS4_1CILi1EEESB_SB_EEENS1_35KernelTmaWarpSpecializedCooperativeEEENS5_IJNSA_ILi128EEENSA_ILi64EEESF_EEENS_12float_e4m3_tENS5_IJNS4_6LayoutINS5_IJiNS5_IJNSA_ILi2EEEiEEEiEEENS5_IJlNS5_IJSB_SK_EEElEEEEENSJ_INS5_IJNS5_IJSG_iEEENS5_IJSF_iEEEiEEENS5_IJNS5_IJSF_NSA_ILi8192EEEEEENS5_IJSB_lEEElEEEEEEEESI_NS5_IJlSB_lEEENS4_8TiledMMAINS4_8MMA_AtomIJNS4_4SM904GMMA6SPARSE31GMMA_64x64x64_F32E4M3E4M3_SS_TNILNS13_7ScaleInE1ELS16_1ELNS13_9SparseSelE0EEEEEENSJ_INS5_IJSK_SB_SB_EEENS5_IJSB_NSA_ILi0EEES1B_EEEEENS5_IJNS4_10UnderscoreES1E_S1E_EEEEENS4_13SM90_TMA_LOADENS4_14ComposedLayoutINS4_7SwizzleILi2ELi4ELi3EEENS4_25smem_sparse_ptr_flag_bitsILi2ELi8EEENSJ_INS5_IJNS5_IJSB_NSA_ILi8EEEEEENS5_IJSK_SG_EEEEEENS5_IJNS5_IJS1B_SF_EEESN_EEEEEEEvNS4_8identityES1H_NS1I_INS1J_ILi3ELi4ELi3EEENS4_18smem_ptr_flag_bitsILi8EEENSJ_INS5_IJS1N_SF_EEENS5_IJSF_SB_EEEEEEEvS1V_EENS_8epilogue10collective6detail29Sm90TmaWarpSpecializedAdapterINS25_15DefaultEpilogueIfNS5_IJSB_llEEES29_NS24_6thread17LinearCombinationIfLi1EffLNS2A_9ScaleType4KindE0ELNS_15FloatRoundStyleE2EfEENS1_15EpilogueDefaultEEEEEvvEEEEvNT_6ParamsE)
        .other          _ZN7cutlass13device_kernelINS_4gemm6kernel13GemmUniversalIN4cute5tupleIJiiiiEEENS1_10collective13CollectiveMmaINS1_43MainloopSm90TmaGmmaWarpSpecializedSparseFP8ILi12ENS5_IJNS4_1CILi1EEESB_SB_EEENS1_35KernelTmaWarpSpecializedCooperativeEEENS5_IJNSA_ILi128EEENSA_ILi64EEESF_EEENS_12float_e4m3_tENS5_IJNS4_6LayoutINS5_IJiNS5_IJNSA_ILi2EEEiEEEiEEENS5_IJlNS5_IJSB_SK_EEElEEEEENSJ_INS5_IJNS5_IJSG_iEEENS5_IJSF_iEEEiEEENS5_IJNS5_IJSF_NSA_ILi8192EEEEEENS5_IJSB_lEEElEEEEEEEESI_NS5_IJlSB_lEEENS4_8TiledMMAINS4_8MMA_AtomIJNS4_4SM904GMMA6SPARSE31GMMA_64x64x64_F32E4M3E4M3_SS_TNILNS13_7ScaleInE1ELS16_1ELNS13_9SparseSelE0EEEEEENSJ_INS5_IJSK_SB_SB_EEENS5_IJSB_NSA_ILi0EEES1B_EEEEENS5_IJNS4_10UnderscoreES1E_S1E_EEEEENS4_13SM90_TMA_LOADENS4_14ComposedLayoutINS4_7SwizzleILi2ELi4ELi3EEENS4_25smem_sparse_ptr_flag_bitsILi2ELi8EEENSJ_INS5_IJNS5_IJSB_NSA_ILi8EEEEEENS5_IJSK_SG_EEEEEENS5_IJNS5_IJS1B_SF_EEESN_EEEEEEEvNS4_8identityES1H_NS1I_INS1J_ILi3ELi4ELi3EEENS4_18smem_ptr_flag_bitsILi8EEENSJ_INS5_IJS1N_SF_EEENS5_IJSF_SB_EEEEEEEvS1V_EENS_8epilogue10collective6detail29Sm90TmaWarpSpecializedAdapterINS25_15DefaultEpilogueIfNS5_IJSB_llEEES29_NS24_6thread17LinearCombinationIfLi1EffLNS2A_9ScaleType4KindE0ELNS_15FloatRoundStyleE2EfEENS1_15EpilogueDefaultEEEEEvvEEEEvNT_6ParamsE,@"STO_CUDA_ENTRY STV_DEFAULT"
_ZN7cutlass13device_kernelINS_4gemm6kernel13GemmUniversalIN4cute5tupleIJiiiiEEENS1_10collective13CollectiveMmaINS1_43MainloopSm90TmaGmmaWarpSpecializedSparseFP8ILi12ENS5_IJNS4_1CILi1EEESB_SB_EEENS1_35KernelTmaWarpSpecializedCooperativeEEENS5_IJNSA_ILi128EEENSA_ILi64EEESF_EEENS_12float_e4m3_tENS5_IJNS4_6LayoutINS5_IJiNS5_IJNSA_ILi2EEEiEEEiEEENS5_IJlNS5_IJSB_SK_EEElEEEEENSJ_INS5_IJNS5_IJSG_iEEENS5_IJSF_iEEEiEEENS5_IJNS5_IJSF_NSA_ILi8192EEEEEENS5_IJSB_lEEElEEEEEEEESI_NS5_IJlSB_lEEENS4_8TiledMMAINS4_8MMA_AtomIJNS4_4SM904GMMA6SPARSE31GMMA_64x64x64_F32E4M3E4M3_SS_TNILNS13_7ScaleInE1ELS16_1ELNS13_9SparseSelE0EEEEEENSJ_INS5_IJSK_SB_SB_EEENS5_IJSB_NSA_ILi0EEES1B_EEEEENS5_IJNS4_10UnderscoreES1E_S1E_EEEEENS4_13SM90_TMA_LOADENS4_14ComposedLayoutINS4_7SwizzleILi2ELi4ELi3EEENS4_25smem_sparse_ptr_flag_bitsILi2ELi8EEENSJ_INS5_IJNS5_IJSB_NSA_ILi8EEEEEENS5_IJSK_SG_EEEEEENS5_IJNS5_IJS1B_SF_EEESN_EEEEEEEvNS4_8identityES1H_NS1I_INS1J_ILi3ELi4ELi3EEENS4_18smem_ptr_flag_bitsILi8EEENSJ_INS5_IJS1N_SF_EEENS5_IJSF_SB_EEEEEEEvS1V_EENS_8epilogue10collective6detail29Sm90TmaWarpSpecializedAdapterINS25_15DefaultEpilogueIfNS5_IJSB_llEEES29_NS24_6thread17LinearCombinationIfLi1EffLNS2A_9ScaleType4KindE0ELNS_15FloatRoundStyleE2EfEENS1_15EpilogueDefaultEEEEEvvEEEEvNT_6ParamsE:
[----:B------:R-:W-:Y:S01]  /*0000*/  LDC R1, c[0x0][0x28] ;  /* 0x00000a00ff017b82 */ /* 0x000fe20000000800 */
[----:B------:R-:W0:Y:S01]  /*0010*/  S2R R2, SR_TID.X ;  /* 0x0000000000027919 */ /* 0x000e220000002100 */
[----:B------:R-:W-:Y:S01]  /*0020*/  ELECT P0, URZ, PT ;  /* 0x00000000003f782f */ /* 0x000fe20003800000 */
[----:B------:R-:W-:Y:S01]  /*0030*/  BSSY B0, `(.L_x_0) ;  /* 0x0000012000007945 */ /* 0x000fe20003800000 */
[--C-:B0-----:R-:W-:Y:S02]  /*0040*/  SHF.R.U32.HI R0, RZ, 0x5, R2.reuse ;  /* 0x00000005ff007819 */ /* 0x101fe40000011602 */
[----:B------:R-:W-:-:S03]  /*0050*/  SHF.R.U32.HI R3, RZ, 0x7, R2 ;  /* 0x00000007ff037819 */ /* 0x000fc60000011602 */
[----:B------:R-:W0:Y:S04]  /*0060*/  SHFL.IDX PT, R6, R0, RZ, 0x1f ;  /* 0x00001fff00067589 */ /* 0x000e2800000e0000 */
[----:B------:R1:W2:Y:S01]  /*0070*/  SHFL.IDX PT, R9, R3, RZ, 0x1f ;  /* 0x00001fff03097589 */ /* 0x0002a200000e0000 */
[----:B0-----:R-:W-:-:S13]  /*0080*/  ISETP.NE.OR P0, PT, R6, RZ, !P0 ;  /* 0x000000ff0600720c */ /* 0x001fda0004705670 */
[----:B-12---:R-:W-:Y:S05]  /*0090*/  @P0 BRA `(.L_x_1) ;  /* 0x00000000002c0947 */ /* 0x006fea0003800000 */
[----:B------:R-:W-:Y:S02]  /*00a0*/  ULDC.64 UR4, c[0x0][0x198] ;  /* 0x0000660000047ab9 */ /* 0x000fe40000000a00 */
[----:B------:R-:W-:Y:S02]  /*00b0*/  UIADD3 UR6, UP0, UR4, 0xf0, URZ ;  /* 0x000000f004067890 */ /* 0x000fe4000ff1e03f */
[----:B------:R-:W-:Y:S02]  /*00c0*/  UIADD3 UR8, UP1, UR4, 0x1f0, URZ ;  /* 0x000001f004087890 */ /* 0x000fe4000ff3e03f */
[----:B------:R-:W-:Y:S02]  /*00d0*/  UIADD3 UR4, UP2, UR4, 0x2f0, URZ ;  /* 0x000002f004047890 */ /* 0x000fe4000ff5e03f */
[----:B------:R-:W-:Y:S02]  /*00e0*/  UIADD3.X UR7, URZ, UR5, URZ, UP0, !UPT ;  /* 0x000000053f077290 */ /* 0x000fe400087fe43f */
[----:B------:R-:W-:-:S02]  /*00f0*/  UIADD3.X UR9, URZ, UR5, URZ, UP1, !UPT ;  /* 0x000000053f097290 */ /* 0x000fc40008ffe43f */
[----:B------:R-:W-:-:S05]  /*0100*/  UIADD3.X UR5, URZ, UR5, URZ, UP2, !UPT ;  /* 0x000000053f057290 */ /* 0x000fca00097fe43f */
[----:B------:R0:W-:Y:S02]  /*0110*/  UTMACCTL.PF [UR6] ;  /* 0x00000000060079b9 */ /* 0x0001e40008040000 */
[----:B------:R0:W-:Y:S02]  /*0120*/  UTMACCTL.PF [UR8] ;  /* 0x00000000080079b9 */ /* 0x0001e40008040000 */
[----:B------:R0:W-:Y:S02]  /*0130*/  UTMACCTL.PF [UR4] ;  /* 0x00000000040079b9 */ /* 0x0001e40008040000 */
[----:B0-----:R-:W-:Y:S01]  /*0140*/  NOP ;  /* 0x0000000000007918 */ /* 0x001fe20000000000 */
.L_x_1:
[----:B------:R-:W-:Y:S05]  /*0150*/  BSYNC B0 ;  /* 0x0000000000007941 */ /* 0x000fea0003800000 */
.L_x_0:
[----:B------:R-:W0:Y:S02]  /*0160*/  SHFL.IDX PT, R4, R0, RZ, 0x1f ;  /* 0x00001fff00047589 */ /* 0x000e2400000e0000 */
[----:B0-----:R-:W-:-:S13]  /*0170*/  ISETP.NE.AND P0, PT, R4, RZ, PT ;  /* 0x000000ff0400720c */ /* 0x001fda0003f05270 */
[----:B------:R-:W-:Y:S05]  /*0180*/  @P0 BRA `(.L_x_2) ;  /* 0x0000000000a40947 */ /* 0x000fea0003800000 */
[----:B------:R-:W-:Y:S01]  /*0190*/  ELECT P0, URZ, PT ;  /* 0x00000000003f782f */ /* 0x000fe20003800000 */
[----:B------:R-:W-:-:S12]  /*01a0*/  BSSY B0, `(.L_x_2) ;  /* 0x0000027000007945 */ /* 0x000fd80003800000 */
[----:B------:R-:W-:Y:S05]  /*01b0*/  @!P0 BRA `(.L_x_3) ;  /* 0x0000000000948947 */ /* 0x000fea0003800000 */
[----:B------:R-:W0:Y:S01]  /*01c0*/  S2UR UR8, SR_CgaCtaId ;  /* 0x00000000000879c3 */ /* 0x000e220000008800 */
[----:B------:R-:W-:Y:S01]  /*01d0*/  UMOV UR4, 0x400 ;  /* 0x0000040000047882 */ /* 0x000fe20000000000 */
[----:B------:R-:W-:Y:S01]  /*01e0*/  UMOV UR5, 0x1 ;  /* 0x0000000100057882 */ /* 0x000fe20000000000 */
[----:B------:R-:W-:Y:S02]  /*01f0*/  UMOV UR6, 0x100 ;  /* 0x0000010000067882 */ /* 0x000fe40000000000 */
[----:B------:R-:W-:-:S04]  /*0200*/  UIADD3 UR6, -UR6, 0x100000, URZ ;  /* 0x0010000006067890 */ /* 0x000fc8000fffe13f */
[----:B------:R-:W-:Y:S02]  /*0210*/  USHF.L.U32 UR7, UR6, 0xb, URZ ;  /* 0x0000000b06077899 */ /* 0x000fe4000800063f */
[----:B------:R-:W-:Y:S02]  /*0220*/  USHF.L.U32 UR6, UR6, 0x1, URZ ;  /* 0x0000000106067899 */ /* 0x000fe4000800063f */
[----:B0-----:R-:W-:Y:S02]  /*0230*/  ULEA UR8, UR8, UR4, 0x18 ;  /* 0x0000000408087291 */ /* 0x001fe4000f8ec03f */
[----:B------:R-:W-:-:S04]  /*0240*/  UIADD3 UR4, -UR5, 0x100000, URZ ;  /* 0x0010000005047890 */ /* 0x000fc8000fffe13f */
[----:B------:R-:W-:Y:S02]  /*0250*/  USHF.L.U32 UR5, UR4, 0xb, URZ ;  /* 0x0000000b04057899 */ /* 0x000fe4000800063f */
[----:B------:R-:W-:Y:S01]  /*0260*/  USHF.L.U32 UR4, UR4, 0x1, URZ ;  /* 0x0000000104047899 */ /* 0x000fe2000800063f */
[----:B------:R-:W0:Y:S11]  /*0270*/  FENCE.VIEW.ASYNC.S ;  /* 0x00000000000073c6 */ /* 0x000e360000000000 */
[----:B0-----:R0:W1:Y:S01]  /*0280*/  SYNCS.EXCH.64 URZ, [UR8], UR4 ;  /* 0x00000004083f75b2 */ /* 0x0010620008000100 */
[----:B------:R0:W2:Y:S01]  /*0290*/  SYNCS.EXCH.64 URZ, [UR8+0x60], UR6 ;  /* 0x00006006083f75b2 */ /* 0x0000a20008000100 */
[----:B------:R0:W3:Y:S01]  /*02a0*/  SYNCS.EXCH.64 URZ, [UR8+0x8], UR4 ;  /* 0x00000804083f75b2 */ /* 0x0000e20008000100 */
[----:B------:R0:W4:Y:S01]  /*02b0*/  SYNCS.EXCH.64 URZ, [UR8+0x68], UR6 ;  /* 0x00006806083f75b2 */ /* 0x0001220008000100 */
[----:B------:R0:W0:Y:S01]  /*02c0*/  SYNCS.EXCH.64 URZ, [UR8+0x10], UR4 ;  /* 0x00001004083f75b2 */ /* 0x0000220008000100 */
        /* <DEDUP_REMOVED lines=19> */
[----:B-1----:R-:W-:Y:S01]  /*0400*/  NOP ;  /* 0x0000000000007918 */ /* 0x002fe20000000000 */
.L_x_3:
[----:B0-----:R-:W-:Y:S05]  /*0410*/  BSYNC B0 ;  /* 0x0000000000007941 */ /* 0x001fea0003800000 */
.L_x_2:
[----:B------:R-:W0:Y:S01]  /*0420*/  SHFL.IDX PT, R0, R0, RZ, 0x1f ;  /* 0x00001fff00007589 */ /* 0x000e2200000e0000 */
[----:B------:R-:W1:Y:S01]  /*0430*/  LDC R4, c[0x0][0x75c] ;  /* 0x0001d700ff047b82 */ /* 0x000e620000000800 */
[----:B------:R-:W-:Y:S02]  /*0440*/  ELECT P0, URZ, PT ;  /* 0x00000000003f782f */ /* 0x000fe40003800000 */
[----:B------:R-:W-:Y:S01]  /*0450*/  SHF.R.S32.HI R5, RZ, 0x1f, R6 ;  /* 0x0000001fff057819 */ /* 0x000fe20000011406 */
[----:B------:R-:W5:Y:S01]  /*0460*/  S2R R7, SR_CTAID.Y ;  /* 0x0000000000077919 */ /* 0x000f620000002600 */
[----:B------:R-:W-:Y:S01]  /*0470*/  UMOV UR4, 0x20 ;  /* 0x0000002000047882 */ /* 0x000fe20000000000 */
[C---:B------:R-:W-:Y:S01]  /*0480*/  ISETP.NE.AND P2, PT, R9.reuse, RZ, PT ;  /* 0x000000ff0900720c */ /* 0x040fe20003f45270 */
[----:B------:R-:W-:Y:S01]  /*0490*/  VIADD R12, R9, 0xffffffff ;  /* 0xffffffff090c7836 */ /* 0x000fe20000000000 */
[----:B------:R-:W2:Y:S01]  /*04a0*/  S2R R8, SR_CTAID.X ;  /* 0x0000000000087919 */ /* 0x000ea20000002500 */
[----:B------:R-:W-:Y:S01]  /*04b0*/  LEA.HI R5, R5, R6, RZ, 0x2 ;  /* 0x0000000605057211 */ /* 0x000fe200078f10ff */
[----:B------:R-:W-:Y:S01]  /*04c0*/  NOP ;  /* 0x0000000000007918 */ /* 0x000fe20000000000 */
[----:B------:R-:W-:Y:S01]  /*04d0*/  NOP ;  /* 0x0000000000007918 */ /* 0x000fe20000000000 */
[----:B------:R-:W-:-:S02]  /*04e0*/  ISETP.GE.U32.AND P1, PT, R12, 0x2, PT ;  /* 0x000000020c00780c */ /* 0x000fc40003f26070 */
[----:B------:R-:W-:-:S05]  /*04f0*/  LOP3.LUT R5, R5, 0xfffffffc, RZ, 0xc0, !PT ;  /* 0xfffffffc05057812 */ /* 0x000fca00078ec0ff */
[----:B------:R-:W-:Y:S01]  /*0500*/  IMAD.IADD R6, R6, 0x1, -R5 ;  /* 0x0000000106067824 */ /* 0x000fe200078e0a05 */
[----:B0-----:R-:W-:Y:S02]  /*0510*/  ISETP.NE.OR P0, PT, R0, RZ, !P0 ;  /* 0x000000ff0000720c */ /* 0x001fe40004705670 */
[----:B-1----:R-:W-:-:S11]  /*0520*/  ISETP.NE.AND P3, PT, R4, 0x1, PT ;  /* 0x000000010400780c */ /* 0x002fd60003f65270 */
[----:B------:R-:W-:Y:S01]  /*0530*/  VOTEU.ALL UP0, P0 ;  /* 0x00000000003f7886 */ /* 0x000fe20000000000 */
[----:B------:R-:W-:Y:S01]  /*0540*/  VOTEU.ALL UP1, P0 ;  /* 0x00000000003f7886 */ /* 0x000fe20000020000 */
[----:B------:R-:W2:Y:S01]  /*0550*/  @P3 LDC R11, c[0x0][0x10] ;  /* 0x00000400ff0b3b82 */ /* 0x000ea20000000800 */
[----:B-----5:R-:W-:Y:S02]  /*0560*/  @P3 IMAD.MOV.U32 R4, RZ, RZ, R7 ;  /* 0x000000ffff043224 */ /* 0x020fe400078e0007 */
[----:B------:R-:W-:Y:S01]  /*0570*/  @!UP0 UMOV UR6, 0x400 ;  /* 0x0000040000068882 */ /* 0x000fe20000000000 */
[----:B------:R-:W-:-:S04]  /*0580*/  @!UP0 UIADD3 UR4, -UR4, 0x100000, URZ ;  /* 0x0010000004048890 */ /* 0x000fc8000fffe13f */
[----:B------:R-:W-:Y:S02]  /*0590*/  @!UP0 USHF.L.U32 UR5, UR4, 0xb, URZ ;  /* 0x0000000b04058899 */ /* 0x000fe4000800063f */
[----:B------:R-:W-:Y:S01]  /*05a0*/  @!UP0 USHF.L.U32 UR4, UR4, 0x1, URZ ;  /* 0x0000000104048899 */ /* 0x000fe2000800063f */
[----:B------:R-:W-:Y:S02]  /*05b0*/  @P3 IMAD.MOV.U32 R5, RZ, RZ, RZ ;  /* 0x000000ffff053224 */ /* 0x000fe400078e00ff */
[----:B------:R-:W-:Y:S01]  /*05c0*/  @P3 IMAD.MOV.U32 R13, RZ, RZ, RZ ;  /* 0x000000ffff0d3224 */ /* 0x000fe200078e00ff */
[----:B------:R-:W0:Y:S08]  /*05d0*/  @!UP0 S2UR UR7, SR_CgaCtaId ;  /* 0x00000000000789c3 */ /* 0x000e300000008800 */
[----:B------:R-:W1:Y:S01]  /*05e0*/  @!P3 LDC R10, c[0x0][0xc] ;  /* 0x00000300ff0abb82 */ /* 0x000e620000000800 */
[----:B--2---:R-:W-:-:S04]  /*05f0*/  @P3 IMAD.WIDE.U32 R4, R8, R11, R4 ;  /* 0x0000000b08043225 */ /* 0x004fc800078e0004 */
[----:B------:R-:W-:Y:S02]  /*0600*/  @P3 IMAD.MOV.U32 R0, RZ, RZ, R4 ;  /* 0x000000ffff003224 */ /* 0x000fe400078e0004 */
[----:B------:R-:W-:Y:S01]  /*0610*/  @P3 IMAD.IADD R5, R5, 0x1, R13 ;  /* 0x0000000105053824 */ /* 0x000fe200078e020d */
[----:B0-----:R-:W-:Y:S01]  /*0620*/  @!UP0 ULEA UR6, UR7, UR6, 0x18 ;  /* 0x0000000607068291 */ /* 0x001fe2000f8ec03f */
[----:B------:R-:W-:Y:S01]  /*0630*/  VOTEU.ALL UP0, P0 ;  /* 0x00000000003f7886 */ /* 0x000fe20000000000 */
[----:B------:R-:W-:-:S04]  /*0640*/  ISETP.NE.AND P0, PT, R6, 0x3, PT ;  /* 0x000000030600780c */ /* 0x000fc80003f05270 */
[----:B------:R-:W-:-:S04]  /*0650*/  ISETP.EQ.OR P0, PT, R6, RZ, !P0 ;  /* 0x000000ff0600720c */ /* 0x000fc80004702670 */
[----:B------:R-:W-:Y:S01]  /*0660*/  ISETP.EQ.AND P0, PT, R9, RZ, P0 ;  /* 0x000000ff0900720c */ /* 0x000fe20000702270 */
[----:B------:R-:W-:Y:S01]  /*0670*/  IMAD.MOV.U32 R9, RZ, RZ, RZ ;  /* 0x000000ffff097224 */ /* 0x000fe200078e00ff */
[----:B------:R-:W0:Y:S02]  /*0680*/  FENCE.VIEW.ASYNC.S ;  /* 0x00000000000073c6 */ /* 0x000e240000000000 */
[----:B0-----:R0:W3:Y:S01]  /*0690*/  @!UP0 SYNCS.EXCH.64 URZ, [UR6+0xd0], UR4 ;  /* 0x0000d004063f85b2 */ /* 0x0010e20008000100 */
[----:B------:R-:W-:Y:S01]  /*06a0*/  SEL R4, RZ, 0x1, !P0 ;  /* 0x00000001ff047807 */ /* 0x000fe20004000000 */
[----:B-1----:R-:W-:-:S03]  /*06b0*/  @!P3 IMAD.WIDE.U32 R10, R10, R7, R8 ;  /* 0x000000070a0ab225 */ /* 0x002fc600078e0008 */
[----:B------:R-:W-:Y:S01]  /*06c0*/  SEL R4, R4, 0x2, P1 ;  /* 0x0000000204047807 */ /* 0x000fe20000800000 */
[----:B------:R-:W-:Y:S02]  /*06d0*/  @!P3 IMAD.MOV.U32 R0, RZ, RZ, R10 ;  /* 0x000000ffff00b224 */ /* 0x000fe400078e000a */
[----:B------:R-:W-:Y:S01]  /*06e0*/  @!P3 IMAD.MOV.U32 R5, RZ, RZ, R11 ;  /* 0x000000ffff05b224 */ /* 0x000fe200078e000b */
[----:B------:R0:W3:Y:S01]  /*06f0*/  @!UP1 SYNCS.EXCH.64 URZ, [UR6+0xd8], UR4 ;  /* 0x0000d804063f95b2 */ /* 0x0000e20008000100 */
[----:B------:R-:W-:Y:S01]  /*0700*/  NOP ;  /* 0x0000000000007918 */ /* 0x000fe20000000000 */
[----:B---34-:R-:W-:Y:S06]  /*0710*/  BAR.SYNC.DEFER_BLOCKING 0x0 ;  /* 0x0000000000007b1d */ /* 0x018fec0000010000 */
[----:B------:R-:W-:Y:S05]  /*0720*/  @!P2 BRA `(.L_x_4) ;  /* 0x0000004400b8a947 */ /* 0x000fea0003800000 */
[----:B------:R-:W-:-:S13]  /*0730*/  ISETP.GT.U32.AND P0, PT, R12, 0x1, PT ;  /* 0x000000010c00780c */ /* 0x000fda0003f04070 */
[----:B0-----:R-:W-:Y:S05]  /*0740*/  @P0 EXIT ;  /* 0x000000000000094d */ /* 0x001fea0003800000 */
[----:B------:R-:W-:Y:S01]  /*0750*/  ULDC.64 UR4, c[0x0][0x750] ;  /* 0x0001d40000047ab9 */ /* 0x000fe20000000a00 */
[----:B------:R-:W-:Y:S01]  /*0760*/  PRMT R10, RZ, 0x7610, R10 ;  /* 0x00007610ff0a7816 */ /* 0x000fe2000000000a */
[----:B------:R-:W-:Y:S01]  /*0770*/  IMAD.MOV.U32 R11, RZ, RZ, -0x1 ;  /* 0xffffffffff0b7424 */ /* 0x000fe200078e00ff */
[----:B------:R-:W-:Y:S01]  /*0780*/  ISETP.GE.U32.AND P0, PT, R0, UR4, PT ;  /* 0x0000000400007c0c */ /* 0x000fe2000bf06070 */
[----:B------:R-:W-:Y:S02]  /*0790*/  IMAD.MOV.U32 R16, RZ, RZ, -0x1 ;  /* 0xffffffffff107424 */ /* 0x000fe400078e00ff */
[----:B------:R-:W-:Y:S01]  /*07a0*/  IMAD.MOV.U32 R12, RZ, RZ, -0x1 ;  /* 0xffffffffff0c7424 */ /* 0x000fe200078e00ff */
[----:B------:R-:W-:-:S13]  /*07b0*/  ISETP.GE.U32.AND.EX P0, PT, R5, UR5, PT, P0 ;  /* 0x0000000505007c0c */ /* 0x000fda000bf06100 */
[----:B------:R-:W-:Y:S05]  /*07c0*/  @P0 BRA `(.L_x_5) ;  /* 0x0000000400600947 */ /* 0x000fea0003800000 */
[----:B------:R-:W0:Y:S01]  /*07d0*/  LDC.64 R18, c[0x0][0x728] ;  /* 0x0001ca00ff127b82 */ /* 0x000e220000000a00 */
[----:B------:R-:W-:Y:S02]  /*07e0*/  IMAD.MOV.U32 R10, RZ, RZ, R0 ;  /* 0x000000ffff0a7224 */ /* 0x000fe400078e0000 */
[----:B------:R-:W-:-:S05]  /*07f0*/  IMAD.MOV.U32 R11, RZ, RZ, R5 ;  /* 0x000000ffff0b7224 */ /* 0x000fca00078e0005 */
[----:B------:R-:W1:Y:S08]  /*0800*/  LDC R6, c[0x0][0x730] ;  /* 0x0001cc00ff067b82 */ /* 0x000e700000000800 */
[----:B------:R-:W2:Y:S01]  /*0810*/  LDC.64 R20, c[0x0][0x720] ;  /* 0x0001c800ff147b82 */ /* 0x000ea20000000a00 */
[----:B0-----:R-:W-:-:S04]  /*0820*/  ISETP.NE.U32.AND P0, PT, R18, RZ, PT ;  /* 0x000000ff1200720c */ /* 0x001fc80003f05070 */
[----:B------:R-:W-:-:S13]  /*0830*/  ISETP.NE.AND.EX P0, PT, R19, RZ, PT, P0 ;  /* 0x000000ff1300720c */ /* 0x000fda0003f05300 */
[----:B-12---:R-:W-:Y:S05]  /*0840*/  @!P0 BRA `(.L_x_6) ;  /* 0x0000000000288947 */ /* 0x006fea0003800000 */
[----:B------:R-:W0:Y:S02]  /*0850*/  LDC R15, c[0x0][0x734] ;  /* 0x0001cd00ff0f7b82 */ /* 0x000e240000000800 */
[----:B0-----:R-:W-:-:S05]  /*0860*/  IADD3 R15, P0, R0, R15, RZ ;  /* 0x0000000f000f7210 */ /* 0x001fca0007f1e0ff */
[----:B------:R-:W-:-:S04]  /*0870*/  IMAD.X R17, RZ, RZ, R5, P0 ;  /* 0x000000ffff117224 */ /* 0x000fc800000e0605 */
[----:B------:R-:W-:-:S04]  /*0880*/  IMAD.WIDE.U32 R10, R17, R18, RZ ;  /* 0x00000012110a7225 */ /* 0x000fc800078e00ff */
[----:B------:R-:W-:-:S04]  /*0890*/  IMAD.WIDE.U32 R12, P0, R15, R19, R10 ;  /* 0x000000130f0c7225 */ /* 0x000fc8000780000a */
[----:B------:R-:W-:-:S04]  /*08a0*/  IMAD.WIDE.U32 R10, R15, R18, RZ ;  /* 0x000000120f0a7225 */ /* 0x000fc800078e00ff */
[----:B------:R-:W-:Y:S01]  /*08b0*/  IMAD.X R15, RZ, RZ, RZ, P0 ;  /* 0x000000ffff0f7224 */ /* 0x000fe200000e06ff */
[----:B------:R-:W-:Y:S01]  /*08c0*/  IADD3 RZ, P0, R11, R12, RZ ;  /* 0x0000000c0bff7210 */ /* 0x000fe20007f1e0ff */
[----:B------:R-:W-:-:S04]  /*08d0*/  IMAD.MOV.U32 R14, RZ, RZ, R13 ;  /* 0x000000ffff0e7224 */ /* 0x000fc800078e000d */
[----:B------:R-:W-:-:S08]  /*08e0*/  IMAD.WIDE.U32.X R10, R17, R19, R14, P0 ;  /* 0x00000013110a7225 */ /* 0x000fd000000e040e */
.L_x_6:
[-CC-:B------:R-:W-:Y:S01]  /*08f0*/  SHF.R.U64 R25, R10, R6.reuse, R11.reuse ;  /* 0x000000060a197219 */ /* 0x180fe2000000120b */
[----:B------:R-:W0:Y:S01]  /*0900*/  LDC R14, c[0x0][0x718] ;  /* 0x0001c600ff0e7b82 */ /* 0x000e220000000800 */
[----:B------:R-:W-:Y:S01]  /*0910*/  SHF.R.U32.HI R9, RZ, R6, R11 ;  /* 0x00000006ff097219 */ /* 0x000fe2000001160b */
[----:B------:R-:W-:Y:S01]  /*0920*/  ULDC UR4, c[0x0][0x150] ;  /* 0x0000540000047ab9 */ /* 0x000fe20000000800 */
[----:B------:R-:W-:Y:S01]  /*0930*/  IADD3 R13, P0, RZ, -R25, RZ ;  /* 0x80000019ff0d7210 */ /* 0x000fe20007f1e0ff */
[----:B------:R-:W-:Y:S01]  /*0940*/  IMAD.MOV.U32 R10, RZ, RZ, R0 ;  /* 0x000000ffff0a7224 */ /* 0x000fe200078e0000 */
[----:B------:R-:W-:Y:S01]  /*0950*/  I2FP.F32.U32 R6, R8 ;  /* 0x0000000800067245 */ /* 0x000fe20000201000 */
[----:B------:R-:W-:Y:S02]  /*0960*/  IMAD.MOV.U32 R11, RZ, RZ, R5 ;  /* 0x000000ffff0b7224 */ /* 0x000fe400078e0005 */
[----:B------:R-:W1:Y:S01]  /*0970*/  LDC.64 R26, c[0x0][0x740] ;  /* 0x0001d000ff1a7b82 */ /* 0x000e620000000a00 */
[----:B------:R-:W-:-:S02]  /*0980*/  IMAD.X R15, RZ, RZ, ~R9, P0 ;  /* 0x000000ffff0f7224 */ /* 0x000fc400000e0e09 */
[----:B------:R-:W-:Y:S01]  /*0990*/  FMUL R6, R6, UR4 ;  /* 0x0000000406067c20 */ /* 0x000fe20008400000 */
[----:B------:R-:W-:Y:S01]  /*09a0*/  IMAD.WIDE.U32 R10, R13, R20, R10 ;  /* 0x000000140d0a7225 */ /* 0x000fe200078e000a */
[----:B------:R-:W-:-:S03]  /*09b0*/  ULDC UR4, c[0x0][0x154] ;  /* 0x0000550000047ab9 */ /* 0x000fc60000000800 */
[----:B------:R-:W-:Y:S01]  /*09c0*/  IMAD R12, R15, R20, RZ ;  /* 0x000000140f0c7224 */ /* 0x000fe200078e02ff */
[----:B------:R-:W2:Y:S01]  /*09d0*/  LDC R9, c[0x0][0x144] ;  /* 0x00005100ff097b82 */ /* 0x000ea20000000800 */
[----:B------:R-:W3:Y:S02]  /*09e0*/  F2I.U32.TRUNC.NTZ R6, R6 ;  /* 0x0000000600067305 */ /* 0x000ee4000020f000 */
[----:B------:R-:W-:-:S04]  /*09f0*/  IMAD R13, R13, R21, R12 ;  /* 0x000000150d0d7224 */ /* 0x000fc800078e020c */
[----:B------:R-:W-:Y:S01]  /*0a00*/  IMAD.IADD R11, R11, 0x1, R13 ;  /* 0x000000010b0b7824 */ /* 0x000fe200078e020d */
[----:B------:R-:W4:Y:S01]  /*0a10*/  LDC R16, c[0x0][0x708] ;  /* 0x0001c200ff107b82 */ /* 0x000f220000000800 */
[----:B------:R-:W-:-:S03]  /*0a20*/  IMAD.MOV.U32 R13, RZ, RZ, -0x1 ;  /* 0xffffffffff0d7424 */ /* 0x000fc600078e00ff */
[-CC-:B0-----:R-:W-:Y:S02]  /*0a30*/  SHF.R.U64 R20, R10, R14.reuse, R11.reuse ;  /* 0x0000000e0a147219 */ /* 0x181fe4000000120b */
[----:B------:R-:W-:Y:S02]  /*0a40*/  I2FP.F32.U32 R10, R7 ;  /* 0x00000007000a7245 */ /* 0x000fe40000201000 */
[----:B------:R-:W0:Y:S01]  /*0a50*/  LDC R24, c[0x0][0x758] ;  /* 0x0001d600ff187b82 */ /* 0x000e220000000800 */
[----:B-1----:R-:W-:Y:S01]  /*0a60*/  ISETP.NE.U32.AND P0, PT, R26, RZ, PT ;  /* 0x000000ff1a00720c */ /* 0x002fe20003f05070 */
[----:B---3--:R-:W-:Y:S01]  /*0a70*/  IMAD.MOV R12, RZ, RZ, -R6 ;  /* 0x000000ffff0c7224 */ /* 0x008fe200078e0a06 */
[----:B------:R-:W-:Y:S01]  /*0a80*/  SHF.R.U32.HI R11, RZ, R14, R11 ;  /* 0x0000000eff0b7219 */ /* 0x000fe2000001160b */
[----:B------:R-:W-:Y:S01]  /*0a90*/  FMUL R10, R10, UR4 ;  /* 0x000000040a0a7c20 */ /* 0x000fe20008400000 */
[----:B------:R-:W-:-:S03]  /*0aa0*/  ISETP.NE.AND.EX P0, PT, R27, RZ, PT, P0 ;  /* 0x000000ff1b00720c */ /* 0x000fc60003f05300 */
[----:B------:R-:W1:Y:S01]  /*0ab0*/  LDC R18, c[0x0][0x148] ;  /* 0x00005200ff127b82 */ /* 0x000e620000000800 */
[----:B--2---:R-:W-:-:S07]  /*0ac0*/  IMAD R6, R9, R12, R8 ;  /* 0x0000000c09067224 */ /* 0x004fce00078e0208 */
[----:B------:R-:W2:Y:S01]  /*0ad0*/  LDC R22, c[0x0][0x700] ;  /* 0x0001c000ff167b82 */ /* 0x000ea20000000800 */
[-CC-:B----4-:R-:W-:Y:S02]  /*0ae0*/  SHF.R.U64 R28, R20, R16.reuse, R11.reuse ;  /* 0x00000010141c7219 */ /* 0x190fe4000000120b */
[----:B------:R-:W-:Y:S01]  /*0af0*/  SHF.R.U32.HI R9, RZ, R16, R11 ;  /* 0x00000010ff097219 */ /* 0x000fe2000001160b */
[----:B------:R-:W-:Y:S01]  /*0b00*/  IMAD.MOV.U32 R11, RZ, RZ, 0x1 ;  /* 0x00000001ff0b7424 */ /* 0x000fe200078e00ff */
[----:B------:R3:W4:Y:S03]  /*0b10*/  F2I.U32.TRUNC.NTZ R16, R10 ;  /* 0x0000000a00107305 */ /* 0x000726000020f000 */
[----:B------:R-:W1:Y:S01]  /*0b20*/  LDC R19, c[0x0][0x748] ;  /* 0x0001d200ff137b82 */ /* 0x000e620000000800 */
[-C--:B0-----:R-:W-:Y:S02]  /*0b30*/  SHF.L.U32 R8, R13, R24.reuse, RZ ;  /* 0x000000180d087219 */ /* 0x081fe400000006ff */
[----:B------:R-:W-:-:S02]  /*0b40*/  SHF.R.U64 R30, R28, R24, R9 ;  /* 0x000000181c1e7219 */ /* 0x000fc40000001209 */
[----:B------:R-:W-:Y:S02]  /*0b50*/  LOP3.LUT R15, RZ, R8, RZ, 0x33, !PT ;  /* 0x00000008ff0f7212 */ /* 0x000fe400078e33ff */
[-C--:B------:R-:W-:Y:S01]  /*0b60*/  SHF.R.U32.HI R9, RZ, R24.reuse, R9 ;  /* 0x00000018ff097219 */ /* 0x080fe20000011609 */
[----:B------:R-:W0:Y:S01]  /*0b70*/  LDC R21, c[0x0][0x738] ;  /* 0x0001ce00ff157b82 */ /* 0x000e220000000800 */
[----:B------:R-:W-:Y:S01]  /*0b80*/  SHF.L.U32 R14, R11, R24, RZ ;  /* 0x000000180b0e7219 */ /* 0x000fe200000006ff */
[----:B------:R-:W-:-:S06]  /*0b90*/  IMAD.MOV.U32 R8, RZ, RZ, R30 ;  /* 0x000000ffff087224 */ /* 0x000fcc00078e001e */
[----:B------:R-:W0:Y:S01]  /*0ba0*/  LDC R23, c[0x0][0x710] ;  /* 0x0001c400ff177b82 */ /* 0x000e220000000800 */
[----:B---34-:R-:W-:Y:S05]  /*0bb0*/  @!P0 BRA `(.L_x_7) ;  /* 0x0000000000288947 */ /* 0x018fea0003800000 */
[----:B------:R-:W3:Y:S02]  /*0bc0*/  LDC R13, c[0x0][0x74c] ;  /* 0x0001d300ff0d7b82 */ /* 0x000ee40000000800 */
[----:B---3--:R-:W-:-:S05]  /*0bd0*/  IADD3 R13, P0, R30, R13, RZ ;  /* 0x0000000d1e0d7210 */ /* 0x008fca0007f1e0ff */
        /* <DEDUP_REMOVED lines=8> */
.L_x_7:
[----:B-1----:R-:W-:Y:S01]  /*0c60*/  SHF.R.U64 R8, R8, R19, R9 ;  /* 0x0000001308087219 */ /* 0x002fe20000001209 */
[----:B--2---:R-:W-:Y:S01]  /*0c70*/  VIADD R9, R22, 0xffffffff ;  /* 0xffffffff16097836 */ /* 0x004fe20000000000 */
[----:B------:R-:W-:Y:S01]  /*0c80*/  LOP3.LUT R15, R28, R15, RZ, 0xc0, !PT ;  /* 0x0000000f1c0f7212 */ /* 0x000fe200078ec0ff */
[----:B------:R-:W-:Y:S02]  /*0c90*/  IMAD.MOV R16, RZ, RZ, -R16 ;  /* 0x000000ffff107224 */ /* 0x000fe400078e0a10 */
[----:B------:R-:W-:Y:S01]  /*0ca0*/  IMAD.MOV R10, RZ, RZ, -R8 ;  /* 0x000000ffff0a7224 */ /* 0x000fe200078e0a08 */
[----:B------:R-:W-:Y:S01]  /*0cb0*/  LOP3.LUT R9, R20, R9, RZ, 0xc0, !PT ;  /* 0x0000000914097212 */ /* 0x000fe200078ec0ff */
[----:B------:R-:W-:Y:S02]  /*0cc0*/  @P3 IMAD R6, R18, R16, R7 ;  /* 0x0000001012063224 */ /* 0x000fe400078e0207 */
[----:B------:R-:W-:Y:S02]  /*0cd0*/  IMAD R15, R14, R8, R15 ;  /* 0x000000080e0f7224 */ /* 0x000fe400078e020f */
[----:B0-----:R-:W-:-:S02]  /*0ce0*/  IMAD R7, R10, R21, R30 ;  /* 0x000000150a077224 */ /* 0x001fc400078e021e */
[----:B------:R-:W-:Y:S02]  /*0cf0*/  IMAD R6, R15, R23, R6 ;  /* 0x000000170f067224 */ /* 0x000fe400078e0206 */
[----:B------:R-:W-:Y:S02]  /*0d00*/  IMAD R7, R7, R22, R9 ;  /* 0x0000001607077224 */ /* 0x000fe400078e0209 */
[----:B------:R-:W-:Y:S02]  /*0d10*/  IMAD.MOV.U32 R10, RZ, RZ, 0x1 ;  /* 0x00000001ff0a7424 */ /* 0x000fe400078e00ff */
[----:B------:R-:W-:Y:S01]  /*0d20*/  IMAD.MOV.U32 R12, RZ, RZ, R25 ;  /* 0x000000ffff0c7224 */ /* 0x000fe200078e0019 */
[----:B------:R-:W-:Y:S02]  /*0d30*/  SEL R16, R7, R6, !P3 ;  /* 0x0000000607107207 */ /* 0x000fe40005800000 */
[----:B------:R-:W-:-:S07]  /*0d40*/  SEL R11, R6, R7, !P3 ;  /* 0x00000007060b7207 */ /* 0x000fce0005800000 */
.L_x_5:
[----:B------:R-:W-:-:S08]  /*0d50*/  NOP ;  /* 0x0000000000007918 */ /* 0x000fd00000000000 */
[----:B------:R-:W0:Y:S02]  /*0d60*/  USETMAXREG.TRY_ALLOC.CTAPOOL UP0, 0xe8 ;  /* 0x000000e8000079c8 */ /* 0x000e240008000600 */
[----:B0-----:R-:W-:-:S13]  /*0d70*/  PLOP3.LUT P0, PT, PT, PT, UP0, 0x80, 0x0 ;  /* 0x000000000000781c */ /* 0x001fda0003f0f008 */
[----:B------:R-:W-:Y:S05]  /*0d80*/  @!P0 BRA `(.L_x_5) ;  /* 0xfffffffc00f08947 */ /* 0x000fea000383ffff */
[----:B------:R-:W-:Y:S01]  /*0d90*/  ULDC.64 UR4, c[0x0][0x698] ;  /* 0x0001a60000047ab9 */ /* 0x000fe20000000a00 */
[----:B------:R-:W-:Y:S01]  /*0da0*/  ULDC.64 UR16, c[0x0][0x208] ;  /* 0x0000820000107ab9 */ /* 0x000fe20000000a00 */
[----:B------:R-:W-:-:S04]  /*0db0*/  ISETP.NE.U32.AND P0, PT, RZ, UR4, PT ;  /* 0x00000004ff007c0c */ /* 0x000fc8000bf05070 */
[----:B------:R-:W-:-:S13]  /*0dc0*/  ISETP.NE.AND.EX P0, PT, RZ, UR5, PT, P0 ;  /* 0x00000005ff007c0c */ /* 0x000fda000bf05300 */
[----:B------:R-:W-:Y:S05]  /*0dd0*/  @!P0 BRA `(.L_x_8) ;  /* 0x00000000001c8947 */ /* 0x000fea0003800000 */
[----:B------:R-:W0:Y:S02]  /*0de0*/  LDC.64 R6, c[0x0][0x698] ;  /* 0x0001a600ff067b82 */ /* 0x000e240000000a00 */
[----:B0-----:R-:W2:Y:S02]  /*0df0*/  LDG.E.64 R6, desc[UR16][R6.64] ;  /* 0x0000001006067981 */ /* 0x001ea4000c1e1b00 */
[----:B--2---:R-:W-:-:S04]  /*0e00*/  ISETP.NE.U32.AND P0, PT, R6, RZ, PT ;  /* 0x000000ff0600720c */ /* 0x004fc80003f05070 */
[----:B------:R-:W-:-:S13]  /*0e10*/  ISETP.NE.AND.EX P0, PT, R7, RZ, PT, P0 ;  /* 0x000000ff0700720c */ /* 0x000fda0003f05300 */
[----:B------:R-:W-:Y:S05]  /*0e20*/  @!P0 BRA `(.L_x_8) ;  /* 0x0000000000088947 */ /* 0x000fea0003800000 */
[----:B------:R0:W5:Y:S01]  /*0e30*/  LD.E R6, desc[UR16][R6.64] ;  /* 0x0000001006067980 */ /* 0x000162000c101900 */
[----:B------:R-:W-:Y:S05]  /*0e40*/  BRA `(.L_x_9) ;  /* 0x0000000000207947 */ /* 0x000fea0003800000 */
.L_x_8:
[----:B------:R-:W-:Y:S02]  /*0e50*/  ULDC.64 UR4, c[0x0][0x688] ;  /* 0x0001a20000047ab9 */ /* 0x000fe40000000a00 */
[----:B------:R-:W-:-:S04]  /*0e60*/  ISETP.NE.U32.AND P0, PT, RZ, UR4, PT ;  /* 0x00000004ff007c0c */ /* 0x000fc8000bf05070 */
[----:B------:R-:W-:-:S13]  /*0e70*/  ISETP.NE.AND.EX P0, PT, RZ, UR5, PT, P0 ;  /* 0x00000005ff007c0c */ /* 0x000fda000bf05300 */
[----:B------:R-:W-:Y:S05]  /*0e80*/  @!P0 BRA `(.L_x_10) ;  /* 0x00000000000c8947 */ /* 0x000fea0003800000 */
[----:B------:R-:W0:Y:S02]  /*0e90*/  LDC.64 R6, c[0x0][0x688] ;  /* 0x0001a200ff067b82 */ /* 0x000e240000000a00 */
[----:B0-----:R1:W5:Y:S01]  /*0ea0*/  LDG.E R6, desc[UR16][R6.64] ;  /* 0x0000001006067981 */ /* 0x001362000c1e1900 */
[----:B------:R-:W-:Y:S05]  /*0eb0*/  BRA `(.L_x_9) ;  /* 0x0000000000047947 */ /* 0x000fea0003800000 */
.L_x_10:
[----:B------:R-:W2:Y:S02]  /*0ec0*/  LDC R6, c[0x0][0x680] ;  /* 0x0001a000ff067b82 */ /* 0x000ea40000000800 */
.L_x_9:
[----:B------:R-:W-:Y:S02]  /*0ed0*/  ULDC.64 UR4, c[0x0][0x6a0] ;  /* 0x0001a80000047ab9 */ /* 0x000fe40000000a00 */
[----:B------:R-:W-:-:S04]  /*0ee0*/  ISETP.NE.U32.AND P0, PT, RZ, UR4, PT ;  /* 0x00000004ff007c0c */ /* 0x000fc8000bf05070 */
[----:B------:R-:W-:-:S13]  /*0ef0*/  ISETP.NE.AND.EX P0, PT, RZ, UR5, PT, P0 ;  /* 0x00000005ff007c0c */ /* 0x000fda000bf05300 */
[----:B------:R-:W-:Y:S05]  /*0f00*/  @!P0 BRA `(.L_x_11) ;  /* 0x00000000001c8947 */ /* 0x000fea0003800000 */
[----:B------:R-:W3:Y:S02]  /*0f10*/  LDC.64 R8, c[0x0][0x6a0] ;  /* 0x0001a800ff087b82 */ /* 0x000ee40000000a00 */
[----:B---3--:R-:W3:Y:S02]  /*0f20*/  LDG.E.64 R8, desc[UR16][R8.64] ;  /* 0x0000001008087981 */ /* 0x008ee4000c1e1b00 */
[----:B---3--:R-:W-:-:S04]  /*0f30*/  ISETP.NE.U32.AND P0, PT, R8, RZ, PT ;  /* 0x000000ff0800720c */ /* 0x008fc80003f05070 */
[----:B------:R-:W-:-:S13]  /*0f40*/  ISETP.NE.AND.EX P0, PT, R9, RZ, PT, P0 ;  /* 0x000000ff0900720c */ /* 0x000fda0003f05300 */
[----:B------:R-:W-:Y:S05]  /*0f50*/  @!P0 BRA `(.L_x_11) ;  /* 0x0000000000088947 */ /* 0x000fea0003800000 */
[----:B01----:R0:W5:Y:S01]  /*0f60*/  LD.E R7, desc[UR16][R8.64] ;  /* 0x0000001008077980 */ /* 0x003162000c101900 */
[----:B------:R-:W-:Y:S05]  /*0f70*/  BRA `(.L_x_12) ;  /* 0x0000000000207947 */ /* 0x000fea0003800000 */
.L_x_11:
[----:B------:R-:W-:Y:S02]  /*0f80*/  ULDC.64 UR4, c[0x0][0x690] ;  /* 0x0001a40000047ab9 */ /* 0x000fe40000000a00 */
[----:B------:R-:W-:-:S04]  /*0f90*/  ISETP.NE.U32.AND P0, PT, RZ, UR4, PT ;  /* 0x00000004ff007c0c */ /* 0x000fc8000bf05070 */
[----:B------:R-:W-:-:S13]  /*0fa0*/  ISETP.NE.AND.EX P0, PT, RZ, UR5, PT, P0 ;  /* 0x00000005ff007c0c */ /* 0x000fda000bf05300 */
[----:B------:R-:W-:Y:S05]  /*0fb0*/  @!P0 BRA `(.L_x_13) ;  /* 0x00000000000c8947 */ /* 0x000fea0003800000 */
[----:B------:R-:W0:Y:S02]  /*0fc0*/  LDC.64 R8, c[0x0][0x690] ;  /* 0x0001a400ff087b82 */ /* 0x000e240000000a00 */
[----:B01----:R1:W5:Y:S01]  /*0fd0*/  LDG.E R7, desc[UR16][R8.64] ;  /* 0x0000001008077981 */ /* 0x003362000c1e1900 */
[----:B------:R-:W-:Y:S05]  /*0fe0*/  BRA `(.L_x_12) ;  /* 0x0000000000047947 */ /* 0x000fea0003800000 */
.L_x_13:
[----:B01----:R-:W3:Y:S02]  /*0ff0*/  LDC R7, c[0x0][0x684] ;  /* 0x0001a100ff077b82 */ /* 0x003ee40000000800 */
.L_x_12:
[----:B------:R-:W-:-:S13]  /*1000*/  LOP3.LUT P0, RZ, R10, 0xff, RZ, 0xc0, !PT ;  /* 0x000000ff0aff7812 */ /* 0x000fda000780c0ff */
[----:B------:R-:W-:Y:S05]  /*1010*/  @!P0 EXIT ;  /* 0x000000000000894d */ /* 0x000fea0003800000 */
[----:B------:R-:W-:Y:S01]  /*1020*/  ULDC UR4, c[0x0][0x28c] ;  /* 0x0000a30000047ab9 */ /* 0x000fe20000000800 */
[----:B------:R-:W-:Y:S01]  /*1030*/  LOP3.LUT R56, R4, 0x1, RZ, 0xfc, !PT ;  /* 0x0000000104387812 */ /* 0x000fe200078efcff */
[----:B------:R-:W-:-:S04]  /*1040*/  UIADD3 UR4, UR4, 0x7f, URZ ;  /* 0x0000007f04047890 */ /* 0x000fc8000fffe03f */
[----:B------:R-:W-:-:S04]  /*1050*/  USHF.R.S32.HI UR5, URZ, 0x1f, UR4 ;  /* 0x0000001f3f057899 */ /* 0x000fc80008011404 */
[----:B------:R-:W-:-:S03]  /*1060*/  ULEA.HI UR5, UR5, UR4, URZ, 0x7 ;  /* 0x0000000405057291 */ /* 0x000fc6000f8f383f */
[----:B------:R-:W-:Y:S01]  /*1070*/  UMOV UR4, URZ ;  /* 0x0000003f00047c82 */ /* 0x000fe20008000000 */
[----:B------:R-:W-:-:S03]  /*1080*/  USHF.R.S32.HI UR8, URZ, 0x7, UR5 ;  /* 0x000000073f087899 */ /* 0x000fc60008011405 */
[----:B------:R-:W-:-:S09]  /*1090*/  UMOV UR5, URZ ;  /* 0x0000003f00057c82 */ /* 0x000fd20008000000 */
.L_x_88:
[----:B01----:R-:W-:Y:S01]  /*10a0*/  LOP3.LUT R8, R2, 0x80, RZ, 0xc0, !PT ;  /* 0x0000008002087812 */ /* 0x003fe200078ec0ff */
[----:B------:R-:W-:Y:S01]  /*10b0*/  UMOV UR6, URZ ;  /* 0x0000003f00067c82 */ /* 0x000fe20008000000 */
[----:B------:R-:W-:Y:S01]  /*10c0*/  IMAD.MOV.U32 R10, RZ, RZ, RZ ;  /* 0x000000ffff0a7224 */ /* 0x000fe200078e00ff */
[----:B------:R-:W-:Y:S02]  /*10d0*/  CS2R R14, SRZ ;  /* 0x00000000000e7805 */ /* 0x000fe4000001ff00 */
[----:B------:R-:W-:Y:S01]  /*10e0*/  SHF.R.U32.HI R9, RZ, 0x7, R8 ;  /* 0x00000007ff097819 */ /* 0x000fe20000011608 */
[----:B--2---:R-:W-:Y:S01]  /*10f0*/  IMAD.MOV.U32 R13, RZ, RZ, RZ ;  /* 0x000000ffff0d7224 */ /* 0x004fe200078e00ff */
[----:B------:R-:W-:Y:S01]  /*1100*/  VIMNMX R8, RZ, UR8, PT ;  /* 0x00000008ff087c48 */ /* 0x000fe2000bfe0100 */
[----:B------:R-:W-:Y:S01]  /*1110*/  IMAD.MOV.U32 R17, RZ, RZ, RZ ;  /* 0x000000ffff117224 */ /* 0x000fe200078e00ff */
[----:B------:R-:W-:Y:S02]  /*1120*/  CS2R R18, SRZ ;  /* 0x0000000000127805 */ /* 0x000fe4000001ff00 */
[----:B------:R-:W-:Y:S01]  /*1130*/  CS2R R20, SRZ ;  /* 0x0000000000147805 */ /* 0x000fe2000001ff00 */
[----:B------:R-:W0:Y:S01]  /*1140*/  SHFL.IDX PT, R9, R9, RZ, 0x1f ;  /* 0x00001fff09097589 */ /* 0x000e2200000e0000 */
[----:B------:R-:W-:-:S02]  /*1150*/  IADD3 R8, -R8, UR8, RZ ;  /* 0x0000000808087c10 */ /* 0x000fc4000fffe1ff */
[----:B------:R-:W-:Y:S01]  /*1160*/  CS2R R22, SRZ ;  /* 0x0000000000167805 */ /* 0x000fe2000001ff00 */
[----:B------:R-:W-:Y:S01]  /*1170*/  IMAD.MOV.U32 R57, RZ, RZ, RZ ;  /* 0x000000ffff397224 */ /* 0x000fe200078e00ff */
[----:B------:R-:W-:Y:S02]  /*1180*/  CS2R R58, SRZ ;  /* 0x00000000003a7805 */ /* 0x000fe4000001ff00 */
[----:B------:R-:W-:Y:S01]  /*1190*/  ISETP.GE.AND P0, PT, R8, 0x1, PT ;  /* 0x000000010800780c */ /* 0x000fe20003f06270 */
[----:B------:R-:W-:Y:S01]  /*11a0*/  IMAD.MOV.U32 R61, RZ, RZ, RZ ;  /* 0x000000ffff3d7224 */ /* 0x000fe200078e00ff */
[----:B------:R-:W-:Y:S01]  /*11b0*/  CS2R R24, SRZ ;  /* 0x0000000000187805 */ /* 0x000fe2000001ff00 */
[----:B------:R-:W-:Y:S01]  /*11c0*/  IMAD.MOV.U32 R63, RZ, RZ, RZ ;  /* 0x000000ffff3f7224 */ /* 0x000fe200078e00ff */
[----:B------:R-:W-:Y:S01]  /*11d0*/  CS2R R26, SRZ ;  /* 0x00000000001a7805 */ /* 0x000fe2000001ff00 */
[----:B------:R-:W-:Y:S01]  /*11e0*/  IMAD.MOV.U32 R65, RZ, RZ, RZ ;  /* 0x000000ffff417224 */ /* 0x000fe200078e00ff */
[----:B------:R-:W-:Y:S01]  /*11f0*/  CS2R R28, SRZ ;  /* 0x00000000001c7805 */ /* 0x000fe2000001ff00 */
[----:B------:R-:W-:Y:S01]  /*1200*/  IMAD.MOV.U32 R67, RZ, RZ, RZ ;  /* 0x000000ffff437224 */ /* 0x000fe200078e00ff */
[----:B-----5:R-:W-:Y:S01]  /*1210*/  CS2R R30, SRZ ;  /* 0x00000000001e7805 */ /* 0x020fe2000001ff00 */
[----:B------:R-:W-:Y:S01]  /*1220*/  IMAD.MOV.U32 R69, RZ, RZ, RZ ;  /* 0x000000ffff457224 */ /* 0x000fe200078e00ff */
[----:B------:R-:W-:Y:S01]  /*1230*/  CS2R R32, SRZ ;  /* 0x0000000000207805 */ /* 0x000fe2000001ff00 */
[----:B------:R-:W-:Y:S01]  /*1240*/  IMAD.MOV.U32 R71, RZ, RZ, RZ ;  /* 0x000000ffff477224 */ /* 0x000fe200078e00ff */
[----:B----4-:R-:W-:Y:S01]  /*1250*/  CS2R R34, SRZ ;  /* 0x0000000000227805 */ /* 0x010fe2000001ff00 */
[----:B------:R-:W-:Y:S01]  /*1260*/  IMAD.MOV.U32 R73, RZ, RZ, RZ ;  /* 0x000000ffff497224 */ /* 0x000fe200078e00ff */
[----:B------:R-:W-:Y:S01]  /*1270*/  CS2R R36, SRZ ;  /* 0x0000000000247805 */ /* 0x000fe2000001ff00 */
[----:B------:R-:W-:Y:S01]  /*1280*/  IMAD.MOV.U32 R75, RZ, RZ, RZ ;  /* 0x000000ffff4b7224 */ /* 0x000fe200078e00ff */
[----:B------:R-:W-:Y:S01]  /*1290*/  CS2R R38, SRZ ;  /* 0x0000000000267805 */ /* 0x000fe2000001ff00 */
[----:B------:R-:W-:Y:S01]  /*12a0*/  IMAD.MOV.U32 R79, RZ, RZ, RZ ;  /* 0x000000ffff4f7224 */ /* 0x000fe200078e00ff */
[----:B---3--:R-:W-:-:S02]  /*12b0*/  CS2R R40, SRZ ;  /* 0x0000000000287805 */ /* 0x008fc4000001ff00 */
[----:B0-----:R-:W-:Y:S01]  /*12c0*/  R2UR UR7, R9 ;  /* 0x00000000090772ca */ /* 0x001fe200000e0000 */
[----:B------:R-:W-:Y:S01]  /*12d0*/  IMAD.MOV.U32 R81, RZ, RZ, RZ ;  /* 0x000000ffff517224 */ /* 0x000fe200078e00ff */
[----:B------:R-:W-:Y:S01]  /*12e0*/  CS2R R42, SRZ ;  /* 0x00000000002a7805 */ /* 0x000fe2000001ff00 */
        /* <DEDUP_REMOVED lines=12> */
[----:B------:R-:W-:-:S02]  /*13b0*/  IMAD.MOV.U32 R97, RZ, RZ, RZ ;  /* 0x000000ffff617224 */ /* 0x000fc400078e00ff */
[----:B------:R-:W-:Y:S01]  /*13c0*/  IMAD.MOV.U32 R99, RZ, RZ, RZ ;  /* 0x000000ffff637224 */ /* 0x000fe200078e00ff */
[----:B------:R-:W-:Y:S06]  /*13d0*/  @!P0 BRA `(.L_x_14) ;  /* 0x0000000400f48947 */ /* 0x000fec0003800000 */
[----:B------:R-:W0:Y:S01]  /*13e0*/  S2UR UR10, SR_CgaCtaId ;  /* 0x00000000000a79c3 */ /* 0x000e220000008800 */
[----:B------:R-:W-:Y:S01]  /*13f0*/  ULEA.HI UR6, UR7, UR7, URZ, 0x1 ;  /* 0x0000000707067291 */ /* 0x000fe2000f8f083f */
[----:B------:R-:W-:Y:S01]  /*1400*/  IMAD.MOV.U32 R10, RZ, RZ, RZ ;  /* 0x000000ffff0a7224 */ /* 0x000fe200078e00ff */
[----:B------:R-:W-:Y:S01]  /*1410*/  UMOV UR9, 0x400 ;  /* 0x0000040000097882 */ /* 0x000fe20000000000 */
[----:B------:R-:W-:Y:S01]  /*1420*/  IMAD.U32 R66, RZ, RZ, UR4 ;  /* 0x00000004ff427e24 */ /* 0x000fe2000f8e00ff */
[----:B------:R-:W-:Y:S02]  /*1430*/  ULOP3.LUT UR6, UR6, 0xffffe, URZ, 0xc0, !UPT ;  /* 0x000ffffe06067892 */ /* 0x000fe4000f8ec03f */
[----:B------:R-:W-:Y:S02]  /*1440*/  UPLOP3.LUT UP0, UPT, UPT, UPT, UPT, 0x40, 0x0 ;  /* 0x000000000000789c */ /* 0x000fe40003f0e870 */
[----:B------:R-:W-:Y:S01]  /*1450*/  UIADD3 UR6, UR7, -UR6, URZ ;  /* 0x8000000607067290 */ /* 0x000fe2000fffe03f */
[----:B------:R-:W-:-:S02]  /*1460*/  UMOV UR11, UR5 ;  /* 0x00000005000b7c82 */ /* 0x000fc40008000000 */
[----:B------:R-:W-:Y:S01]  /*1470*/  UMOV UR7, URZ ;  /* 0x0000003f00077c82 */ /* 0x000fe20008000000 */
[----:B------:R-:W-:Y:S01]  /*1480*/  ULDC UR19, c[0x0][0x644] ;  /* 0x0001910000137ab9 */ /* 0x000fe20000000800 */
[----:B0-----:R-:W-:-:S03]  /*1490*/  ULEA UR9, UR10, UR9, 0x18 ;  /* 0x000000090a097291 */ /* 0x001fc6000f8ec03f */
[----:B------:R-:W-:Y:S01]  /*14a0*/  UMOV UR10, UR5 ;  /* 0x00000005000a7c82 */ /* 0x000fe20008000000 */
[----:B------:R-:W-:-:S04]  /*14b0*/  ULEA UR6, UR6, UR9, 0xc ;  /* 0x0000000906067291 */ /* 0x000fc8000f8e603f */
[----:B------:R-:W-:-:S04]  /*14c0*/  UIADD3 UR6, UR6, 0x180, URZ ;  /* 0x0000018006067890 */ /* 0x000fc8000fffe03f */
[----:B------:R-:W-:-:S04]  /*14d0*/  USHF.R.U32.HI UR6, URZ, 0x4, UR6 ;  /* 0x000000043f067899 */ /* 0x000fc80008011606 */
[----:B------:R-:W-:-:S03]  /*14e0*/  ULOP3.LUT UR9, UR6, 0x3fff, URZ, 0xc0, !UPT ;  /* 0x00003fff06097892 */ /* 0x000fc6000f8ec03f */
[----:B------:R-:W-:-:S09]  /*14f0*/  UMOV UR6, URZ ;  /* 0x0000003f00067c82 */ /* 0x000fd20008000000 */
.L_x_22:
[----:B------:R-:W-:-:S13]  /*1500*/  ISETP.NE.AND P1, PT, R56, 0x3, PT ;  /* 0x000000033800780c */ /* 0x000fda0003f25270 */
[----:B0-----:R-:W-:Y:S05]  /*1510*/  @!P1 BRA `(.L_x_15) ;  /* 0x0000000000049947 */ /* 0x001fea0003800000 */
[----:B------:R-:W-:Y:S01]  /*1520*/  BPT.TRAP 0x1 ;  /* 0x000000040000795c */ /* 0x000fe20000300000 */
.L_x_15:
[----:B------:R-:W0:Y:S01]  /*1530*/  S2UR UR13, SR_CgaCtaId ;  /* 0x00000000000d79c3 */ /* 0x000e220000008800 */
[----:B------:R-:W-:Y:S01]  /*1540*/  UMOV UR12, 0x400 ;  /* 0x00000400000c7882 */ /* 0x000fe20000000000 */
[----:B------:R-:W-:Y:S01]  /*1550*/  SHF.L.U32 R64, R66, 0x1f, RZ ;  /* 0x0000001f42407819 */ /* 0x000fe200000006ff */
[----:B0-----:R-:W-:-:S04]  /*1560*/  ULEA UR18, UR13, UR12, 0x18 ;  /* 0x0000000c0d127291 */ /* 0x001fc8000f8ec03f */
[----:B------:R-:W-:-:S09]  /*1570*/  ULEA UR12, UR10, UR18, 0x3 ;  /* 0x000000120a0c7291 */ /* 0x000fd2000f8e183f */
[----:B------:R0:W1:Y:S01]  /*1580*/  SYNCS.PHASECHK.TRANS64.TRYWAIT P0, [UR12], R64 ;  /* 0x00000040ff0075a7 */ /* 0x000062000800014c */
[----:B------:R-:W-:Y:S05]  /*1590*/  @!P1 BRA `(.L_x_16) ;  /* 0x0000000000049947 */ /* 0x000fea0003800000 */
[----:B------:R-:W-:Y:S01]  /*15a0*/  BPT.TRAP 0x1 ;  /* 0x000000040000795c */ /* 0x000fe20000300000 */
.L_x_16:
[C---:B------:R-:W-:Y:S02]  /*15b0*/  IMAD.SHL.U32 R9, R2.reuse, 0x40, RZ ;  /* 0x0000004002097824 */ /* 0x040fe400078e00ff */
[C---:B------:R-:W-:Y:S02]  /*15c0*/  IMAD.SHL.U32 R60, R2.reuse, 0x400, RZ ;  /* 0x00000400023c7824 */ /* 0x040fe400078e00ff */
[----:B------:R-:W-:Y:S01]  /*15d0*/  IMAD.SHL.U32 R62, R2, 0x20, RZ ;  /* 0x00000020023e7824 */ /* 0x000fe200078e00ff */
[----:B------:R-:W-:-:S04]  /*15e0*/  LOP3.LUT R9, R9, 0x3800, RZ, 0xc0, !PT ;  /* 0x0000380009097812 */ /* 0x000fc800078ec0ff */
[----:B------:R-:W-:Y:S01]  /*15f0*/  LOP3.LUT R9, R9, 0x400, R60, 0xf8, !PT ;  /* 0x0000040009097812 */ /* 0x000fe200078ef83c */
[----:B------:R-:W-:-:S03]  /*1600*/  IMAD.SHL.U32 R60, R2, 0x10, RZ ;  /* 0x00000010023c7824 */ /* 0x000fc600078e00ff */
[----:B------:R-:W-:-:S04]  /*1610*/  LOP3.LUT R9, R9, 0x380, R62, 0xf8, !PT ;  /* 0x0000038009097812 */ /* 0x000fc800078ef83e */
[----:B------:R-:W-:Y:S01]  /*1620*/  LOP3.LUT R9, R9, 0x20, R60, 0xf8, !PT ;  /* 0x0000002009097812 */ /* 0x000fe200078ef83c */
[----:B------:R-:W-:-:S03]  /*1630*/  IMAD.U32 R60, RZ, RZ, UR10 ;  /* 0x0000000aff3c7e24 */ /* 0x000fc6000f8e00ff */
[----:B------:R-:W-:-:S05]  /*1640*/  SHF.R.U32.HI R9, RZ, 0x3, R9 ;  /* 0x00000003ff097819 */ /* 0x000fca0000011609 */
[----:B------:R-:W-:Y:S01]  /*1650*/  IMAD R9, R60, 0x800, R9 ;  /* 0x000008003c097824 */ /* 0x000fe200078e0209 */
[----:B-1----:R-:W-:Y:S06]  /*1660*/  @P0 BRA `(.L_x_17) ;  /* 0x0000000000080947 */ /* 0x002fec0003800000 */
[----:B------:R-:W1:Y:S02]  /*1670*/  SYNCS.PHASECHK.TRANS64.TRYWAIT P0, [UR12], R64 ;  /* 0x00000040ff0075a7 */ /* 0x000e64000800014c */
[----:B-1----:R-:W-:Y:S05]  /*1680*/  @!P0 BRA `(.L_x_18) ;  /* 0x0000005000cc8947 */ /* 0x002fea0003800000 */
.L_x_17:
[----:B------:R-:W-:Y:S01]  /*1690*/  LDS R60, [R9+UR18+0x30180] ;  /* 0x03018012093c7984 */ /* 0x000fe20008000800 */
[----:B------:R-:W-:Y:S02]  /*16a0*/  UIADD3 UR12, UR18, 0x18180, URZ ;  /* 0x00018180120c7890 */ /* 0x000fe4000fffe03f */
[----:B------:R-:W-:Y:S01]  /*16b0*/  USEL UR7, UR7, URZ, !UP0 ;  /* 0x0000003f07077287 */ /* 0x000fe2000c000000 */
[----:B-1----:R-:W1:Y:S01]  /*16c0*/  LDS R77, [R9+UR18+0x30188] ;  /* 0x03018812094d7984 */ /* 0x002e620008000800 */
[----:B------:R-:W-:Y:S02]  /*16d0*/  USHF.R.U32.HI UR12, URZ, 0x4, UR12 ;  /* 0x000000043f0c7899 */ /* 0x000fe4000801160c */
[----:B------:R-:W-:Y:S02]  /*16e0*/  ULOP3.LUT UR13, UR9, 0x10000, URZ, 0xfc, !UPT ;  /* 0x00010000090d7892 */ /* 0x000fe4000f8efc3f */
[----:B------:R-:W-:Y:S02]  /*16f0*/  ULOP3.LUT UR12, UR12, 0x3fff, URZ, 0xc0, !UPT ;  /* 0x00003fff0c0c7892 */ /* 0x000fe4000f8ec03f */
[----:B------:R-:W-:-:S02]  /*1700*/  UISETP.NE.U32.AND UP0, UPT, UR7, URZ, UPT ;  /* 0x0000003f0700728c */ /* 0x000fc4000bf05070 */
[----:B------:R-:W-:Y:S02]  /*1710*/  ULOP3.LUT UR14, UR12, 0x10000, URZ, 0xfc, !UPT ;  /* 0x000100000c0e7892 */ /* 0x000fe4000f8efc3f */
[----:B------:R-:W-:Y:S02]  /*1720*/  ULEA UR12, UR10, UR13, 0x9 ;  /* 0x0000000d0a0c7291 */ /* 0x000fe4000f8e483f */
[----:B------:R-:W-:Y:S01]  /*1730*/  ULEA UR14, UR10, UR14, 0x9 ;  /* 0x0000000e0a0e7291 */ /* 0x000fe2000f8e483f */
[----:B------:R-:W-:Y:S01]  /*1740*/  UMOV UR13, 0x80000020 ;  /* 0x80000020000d7882 */ /* 0x000fe20000000000 */
[----:B------:R-:W-:Y:S01]  /*1750*/  UMOV UR15, 0x40000040 ;  /* 0x40000040000f7882 */ /* 0x000fe20000000000 */
[----:B------:R-:W-:Y:S01]  /*1760*/  UIADD3 UR6, UR6, 0x2, URZ ;  /* 0x0000000206067890 */ /* 0x000fe2000fffe03f */
[----:B-1----:R-:W-:-:S06]  /*1770*/  WARPGROUP.ARRIVE ;  /* 0x00000000000079c5 */ /* 0x002fcc0000000000 */
[----:B------:R-:W-:Y:S01]  /*1780*/  QGMMA.SP.64x64x64.F32.E4M3.E4M3 R24, gdesc[UR12], R24, UP0, R60 ;  /* 0x04e03c000c1879f3 */ /* 0x000fe2000bf00a18 */
[----:B------:R-:W-:Y:S02]  /*1790*/  UIADD3 UR12, UR12, 0x2, URZ ;  /* 0x000000020c0c7890 */ /* 0x000fe4000fffe03f */
[----:B------:R-:W-:Y:S01]  /*17a0*/  UIADD3 UR14, UR14, 0x4, URZ ;  /* 0x000000040e0e7890 */ /* 0x000fe2000fffe03f */
[----:B------:R-:W-:Y:S01]  /*17b0*/  UMOV UR13, 0x80000020 ;  /* 0x80000020000d7882 */ /* 0x000fe20000000000 */
[----:B------:R-:W-:Y:S01]  /*17c0*/  UMOV UR15, 0x40000040 ;  /* 0x40000040000f7882 */ /* 0x000fe20000000000 */
[----:B------:R-:W-:-:S04]  /*17d0*/  UISETP.NE.AND UP0, UPT, UR6, UR19, UPT ;  /* 0x000000130600728c */ /* 0x000fc8000bf05270 */
[----:B------:R-:W-:-:S04]  /*17e0*/  USEL UR7, URZ, 0x1, UP0 ;  /* 0x000000013f077887 */ /* 0x000fc80008000000 */
[----:B------:R-:W-:-:S06]  /*17f0*/  UISETP.NE.AND UP0, UPT, UR7, URZ, UPT ;  /* 0x0000003f0700728c */ /* 0x000fcc000bf05270 */
[----:B------:R-:W-:Y:S01]  /*1800*/  PLOP3.LUT P0, PT, PT, PT, UP0, 0x80, 0x0 ;  /* 0x000000000000781c */ /* 0x000fe20003f0f008 */
[----:B------:R-:W-:Y:S03]  /*1810*/  QGMMA.SP.64x64x64.F32.E4M3.E4M3 R24, gdesc[UR12], R24, R77, gsb0 ;  /* 0x04e04d000c1879f3 */ /* 0x000fe60008000a18 */
[----:B------:R-:W-:-:S09]  /*1820*/  WARPGROUP.DEPBAR.LE gsb0, 0x0 ;  /* 0x00008000000079c5 */ /* 0x000fd20000010000 */
[----:B------:R-:W-:Y:S05]  /*1830*/  @!P0 BRA `(.L_x_19) ;  /* 0x0000000000888947 */ /* 0x000fea0003800000 */
[----:B------:R-:W-:Y:S01]  /*1840*/  FADD R99, R24, R99 ;  /* 0x0000006318637221 */ /* 0x000fe20000000000 */
[----:B------:R-:W-:-:S01]  /*1850*/  FADD R58, R25, R58 ;  /* 0x0000003a193a7221 */ /* 0x000fc20000000000 */
        /* <DEDUP_REMOVED lines=30> */
[----:B------:R-:W-:-:S02]  /*1a40*/  WARPGROUP.DEPBAR.LE gsb0, 0x0 ;  /* 0x00008000000079c5 */ /* 0x000fc40000010000 */
[----:B------:R-:W-:-:S05]  /*1a50*/  UMOV UR6, URZ ;  /* 0x0000003f00067c82 */ /* 0x000fca0008000000 */
.L_x_19:
[----:B------:R-:W-:Y:S05]  /*1a60*/  @!P1 BRA `(.L_x_20) ;  /* 0x0000000000049947 */ /* 0x000fea0003800000 */
[----:B------:R-:W-:Y:S01]  /*1a70*/  BPT.TRAP 0x1 ;  /* 0x000000040000795c */ /* 0x000fe20000300000 */
.L_x_20:
[----:B------:R-:W-:Y:S01]  /*1a80*/  ULEA UR7, UR11, UR18, 0x3 ;  /* 0x000000120b077291 */ /* 0x000fe2000f8e183f */
[----:B------:R-:W-:-:S03]  /*1a90*/  ISETP.GT.U32.AND P0, PT, R4, 0x1, PT ;  /* 0x000000010400780c */ /* 0x000fc60003f04070 */
[----:B------:R-:W-:-:S04]  /*1aa0*/  UIADD3 UR7, UR7, 0x60, URZ ;  /* 0x0000006007077890 */ /* 0x000fc8000fffe03f */
[----:B------:R-:W-:-:S09]  /*1ab0*/  UPRMT UR7, URZ, 0x654, UR7 ;  /* 0x000006543f077896 */ /* 0x000fd20008000007 */
[----:B------:R-:W-:Y:S01]  /*1ac0*/  SYNCS.ARRIVE.TRANS64.RED.A1T0 RZ, [UR7], RZ ;  /* 0x000000ffffff79a7 */ /* 0x000fe20008100407 */
[----:B------:R-:W-:Y:S05]  /*1ad0*/  @P0 BRA `(.L_x_21) ;  /* 0x0000000000040947 */ /* 0x000fea0003800000 */
[----:B------:R-:W-:Y:S01]  /*1ae0*/  BPT.TRAP 0x1 ;  /* 0x000000040000795c */ /* 0x000fe20000300000 */
.L_x_21:
[----:B------:R-:W-:Y:S01]  /*1af0*/  UIADD3 UR10, UR10, 0x1, URZ ;  /* 0x000000010a0a7890 */ /* 0x000fe2000fffe03f */
[C---:B------:R-:W-:Y:S01]  /*1b00*/  ISETP.GT.AND P0, PT, R8.reuse, 0x1, PT ;  /* 0x000000010800780c */ /* 0x040fe20003f04270 */
[----:B------:R-:W-:Y:S01]  /*1b10*/  UIADD3 UR11, UR11, 0x1, URZ ;  /* 0x000000010b0b7890 */ /* 0x000fe2000fffe03f */
[----:B------:R-:W-:Y:S01]  /*1b20*/  VIADD R8, R8, 0xffffffff ;  /* 0xffffffff08087836 */ /* 0x000fe20000000000 */
[----:B------:R-:W-:Y:S02]  /*1b30*/  UISETP.NE.AND UP1, UPT, UR10, 0xc, UPT ;  /* 0x0000000c0a00788c */ /* 0x000fe4000bf25270 */
[----:B------:R-:W-:Y:S02]  /*1b40*/  UISETP.NE.AND UP2, UPT, UR11, 0xc, UPT ;  /* 0x0000000c0b00788c */ /* 0x000fe4000bf45270 */
[----:B------:R-:W-:Y:S02]  /*1b50*/  USEL UR7, URZ, 0x1, UP1 ;  /* 0x000000013f077887 */ /* 0x000fe40008800000 */
[----:B------:R-:W-:-:S02]  /*1b60*/  USEL UR10, UR10, URZ, UP1 ;  /* 0x0000003f0a0a7287 */ /* 0x000fc40008800000 */
[----:B------:R-:W-:Y:S02]  /*1b70*/  USEL UR11, UR11, URZ, UP2 ;  /* 0x0000003f0b0b7287 */ /* 0x000fe40009000000 */
[----:B------:R-:W-:Y:S01]  /*1b80*/  LOP3.LUT R66, R66, UR7, RZ, 0x3c, !PT ;  /* 0x0000000742427c12 */ /* 0x000fe2000f8e3cff */
[----:B------:R-:W-:Y:S01]  /*1b90*/  UMOV UR7, 0x1 ;  /* 0x0000000100077882 */ /* 0x000fe20000000000 */
[----:B------:R-:W-:Y:S08]  /*1ba0*/  @P0 BRA `(.L_x_22) ;  /* 0xfffffff800540947 */ /* 0x000ff0000383ffff */
.L_x_14:
[----:B------:R-:W-:Y:S01]  /*1bb0*/  LOP3.LUT R8, R2, 0x60, RZ, 0xc0, !PT ;  /* 0x0000006002087812 */ /* 0x000fe200078ec0ff */
[----:B------:R-:W1:Y:S01]  /*1bc0*/  LDC R62, c[0x0][0x288] ;  /* 0x0000a200ff3e7b82 */ /* 0x000e620000000800 */
[----:B------:R-:W-:Y:S01]  /*1bd0*/  SHF.R.U32.HI R9, RZ, 0x2, R2 ;  /* 0x00000002ff097819 */ /* 0x000fe20000011602 */
[----:B------:R-:W-:Y:S01]  /*1be0*/  UISETP.NE.AND UP2, UPT, UR6, URZ, UPT ;  /* 0x0000003f0600728c */ /* 0x000fe2000bf45270 */
[----:B------:R-:W-:Y:S01]  /*1bf0*/  SHF.R.U32.HI R8, RZ, 0x5, R8 ;  /* 0x00000005ff087819 */ /* 0x000fe20000011608 */
[----:B------:R-:W-:Y:S01]  /*1c00*/  UIADD3 UR5, UR8, UR5, URZ ;  /* 0x0000000508057290 */ /* 0x000fe2000fffe03f */
[----:B------:R-:W-:Y:S01]  /*1c10*/  LOP3.LUT R9, R9, 0x7, RZ, 0xc0, !PT ;  /* 0x0000000709097812 */ /* 0x000fe200078ec0ff */
[----:B------:R-:W-:Y:S01]  /*1c20*/  IMAD.SHL.U32 R101, R16, 0x40, RZ ;  /* 0x0000004010657824 */ /* 0x000fe200078e00ff */
[----:B------:R-:W-:Y:S01]  /*1c30*/  LOP3.LUT R60, R3, 0x1, RZ, 0xc0, !PT ;  /* 0x00000001033c7812 */ /* 0x000fe200078ec0ff */
[C---:B0-----:R-:W-:Y:S01]  /*1c40*/  IMAD.SHL.U32 R64, R8.reuse, 0x10, RZ ;  /* 0x0000001008407824 */ /* 0x041fe200078e00ff */
[----:B------:R-:W-:Y:S01]  /*1c50*/  USEL UR9, URZ, 0x1, !UP2 ;  /* 0x000000013f097887 */ /* 0x000fe2000d000000 */
[--C-:B------:R-:W-:Y:S01]  /*1c60*/  IMAD R77, R8, -0x10, -R9.reuse ;  /* 0xfffffff0084d7824 */ /* 0x100fe200078e0a09 */
[----:B------:R-:W-:Y:S01]  /*1c70*/  SHF.R.U32.HI R8, RZ, 0x1, R2 ;  /* 0x00000001ff087819 */ /* 0x000fe20000011602 */
[----:B------:R-:W-:Y:S01]  /*1c80*/  UISETP.GT.U32.AND UP0, UPT, UR5, 0xb, UPT ;  /* 0x0000000b0500788c */ /* 0x000fe2000bf04070 */
[----:B------:R-:W-:Y:S01]  /*1c90*/  LOP3.LUT R9, R64, 0xfffffff0, R9, 0xe2, !PT ;  /* 0xfffffff040097812 */ /* 0x000fe200078ee209 */
[----:B------:R-:W-:Y:S01]  /*1ca0*/  IMAD R91, R60, -0x40, R77 ;  /* 0xffffffc03c5b7824 */ /* 0x000fe200078e024d */
[----:B------:R-:W-:Y:S01]  /*1cb0*/  SHF.R.S32.HI R64, RZ, 0x1f, R12 ;  /* 0x0000001fff407819 */ /* 0x000fe2000001140c */
[----:B------:R-:W-:Y:S01]  /*1cc0*/  IMAD.SHL.U32 R60, R11, 0x80, RZ ;  /* 0x000000800b3c7824 */ /* 0x000fe200078e00ff */
[----:B------:R-:W-:Y:S01]  /*1cd0*/  LOP3.LUT R9, R9, 0x40, R8, 0xf8, !PT ;  /* 0x0000004009097812 */ /* 0x000fe200078ef808 */
[----:B------:R-:W-:Y:S01]  /*1ce0*/  ULDC UR7, c[0x0][0x284] ;  /* 0x0000a10000077ab9 */ /* 0x000fe20000000800 */
[----:B------:R-:W-:Y:S01]  /*1cf0*/  LOP3.LUT R8, R2, 0x3, RZ, 0xc0, !PT ;  /* 0x0000000302087812 */ /* 0x000fe200078ec0ff */
[----:B------:R-:W-:Y:S01]  /*1d00*/  UISETP.LT.U32.AND UP0, UPT, UR8, 0xc, UP0 ;  /* 0x0000000c0800788c */ /* 0x000fe20008701070 */
[----:B------:R-:W-:Y:S01]  /*1d10*/  LOP3.LUT R76, R9, R60, RZ, 0xfc, !PT ;  /* 0x0000003c094c7212 */ /* 0x000fe200078efcff */
[----:B------:R-:W-:Y:S01]  /*1d20*/  ULDC.64 UR10, c[0x0][0x6d0] ;  /* 0x0001b400000a7ab9 */ /* 0x000fe20000000a00 */
[----:B------:R-:W-:Y:S01]  /*1d30*/  ISETP.NE.AND P1, PT, RZ, UR9, PT ;  /* 0x00000009ff007c0c */ /* 0x000fe2000bf25270 */
[----:B------:R-:W-:Y:S01]  /*1d40*/  UISETP.GE.U32.AND UP1, UPT, UR8, 0xc, UPT ;  /* 0x0000000c0800788c */ /* 0x000fe2000bf26070 */
[----:B------:R-:W-:Y:S01]  /*1d50*/  SHF.R.S32.HI R77, RZ, 0x1f, R76 ;  /* 0x0000001fff4d7819 */ /* 0x000fe2000001144c */
[----:B------:R-:W-:Y:S01]  /*1d60*/  IMAD R9, R64, UR10, RZ ;  /* 0x0000000a40097c24 */ /* 0x000fe2000f8e02ff */
[----:B-1----:R-:W-:Y:S01]  /*1d70*/  ISETP.GE.AND P0, PT, R101, R62, PT ;  /* 0x0000003e6500720c */ /* 0x002fe20003f06270 */
[----:B------:R-:W-:Y:S01]  /*1d80*/  IMAD R62, R8, -0x2, R62 ;  /* 0xfffffffe083e7824 */ /* 0x000fe200078e023e */
[----:B------:R-:W-:Y:S01]  /*1d90*/  IADD3 R8, -R60, UR7, R91 ;  /* 0x000000073c087c10 */ /* 0x000fe2000fffe15b */
[----:B------:R-:W-:Y:S01]  /*1da0*/  IMAD.WIDE.U32 R90, R12, UR10, R76 ;  /* 0x0000000a0c5a7c25 */ /* 0x000fe2000f8e004c */
[----:B------:R-:W-:Y:S01]  /*1db0*/  ISETP.GE.OR P0, PT, R60, UR7, P0 ;  /* 0x000000073c007c0c */ /* 0x000fe20008706670 */
[----:B------:R-:W-:-:S02]  /*1dc0*/  UIMAD.WIDE.U32 UR6, UR5, -0x55555555, URZ ;  /* 0xaaaaaaab050678a5 */ /* 0x000fc4000f8e003f */
[----:B------:R-:W-:Y:S01]  /*1dd0*/  USEL UR10, URZ, 0x1, !UP0 ;  /* 0x000000013f0a7887 */ /* 0x000fe2000c000000 */
[----:B------:R-:W-:Y:S01]  /*1de0*/  IMAD R103, R12, UR11, R9 ;  /* 0x0000000b0c677c24 */ /* 0x000fe2000f8e0209 */
[----:B------:R-:W-:Y:S01]  /*1df0*/  USHF.R.U32.HI UR6, URZ, 0x3, UR7 ;  /* 0x000000033f067899 */ /* 0x000fe20008011607 */
[----:B------:R-:W-:Y:S01]  /*1e00*/  IMAD.MOV.U32 R11, RZ, RZ, R13 ;  /* 0x000000ffff0b7224 */ /* 0x000fe200078e000d */
[----:B------:R-:W-:Y:S01]  /*1e10*/  ULOP3.LUT UR4, UR4, UR10, URZ, 0x3c, !UPT ;  /* 0x0000000a04047292 */ /* 0x000fe2000f8e3c3f */
[----:B------:R-:W-:Y:S01]  /*1e20*/  IMAD.MOV.U32 R9, RZ, RZ, R10 ;  /* 0x000000ffff097224 */ /* 0x000fe200078e000a */
[----:B------:R-:W-:Y:S01]  /*1e30*/  UIMAD UR5, UR6, -0xc, UR5 ;  /* 0xfffffff4060578a4 */ /* 0x000fe2000f8e0205 */
[----:B------:R-:W-:Y:S01]  /*1e40*/  IMAD.MOV.U32 R13, RZ, RZ, R14 ;  /* 0x000000ffff0d7224 */ /* 0x000fe200078e000e */
[----:B------:R-:W-:Y:S01]  /*1e50*/  @UP1 ULOP3.LUT UR4, UR4, 0x1, UR6, 0x78, !UPT ;  /* 0x0000000104041892 */ /* 0x000fe2000f8e7806 */
[----:B------:R-:W-:Y:S02]  /*1e60*/  IMAD.MOV.U32 R60, RZ, RZ, R18 ;  /* 0x000000ffff3c7224 */ /* 0x000fe400078e0012 */
[----:B------:R-:W-:Y:S01]  /*1e70*/  IMAD.IADD R103, R91, 0x1, R103 ;  /* 0x000000015b677824 */ /* 0x000fe200078e0267 */
[----:B------:R-:W-:Y:S08]  /*1e80*/  @!P1 BRA `(.L_x_23) ;  /* 0x0000000000849947 */ /* 0x000ff00003800000 */
[----:B------:R-:W-:Y:S01]  /*1e90*/  FADD R99, R24, R99 ;  /* 0x0000006318637221 */ /* 0x000fe20000000000 */
        /* <DEDUP_REMOVED lines=31> */
[----:B------:R-:W-:-:S06]  /*2090*/  WARPGROUP.DEPBAR.LE gsb0, 0x0 ;  /* 0x00008000000079c5 */ /* 0x000fcc0000010000 */
.L_x_23:
[----:B------:R-:W-:Y:S02]  /*20a0*/  WARPGROUP.DEPBAR.LE gsb0, 0x0 ;  /* 0x00008000000079c5 */ /* 0x000fe40000010000 */
[----:B------:R-:W-:Y:S02]  /*20b0*/  IMAD.MOV.U32 R91, RZ, RZ, R103 ;  /* 0x000000ffff5b7224 */ /* 0x000fe400078e0067 */
[----:B------:R-:W-:Y:S02]  /*20c0*/  IMAD.IADD R14, R62, 0x1, -R101 ;  /* 0x000000013e0e7824 */ /* 0x000fe400078e0a65 */
[----:B------:R-:W-:Y:S01]  /*20d0*/  IMAD.MOV.U32 R10, RZ, RZ, -0x1 ;  /* 0xffffffffff0a7424 */ /* 0x000fe200078e00ff */
[----:B------:R-:W-:Y:S06]  /*20e0*/  @P0 BRA `(.L_x_24) ;  /* 0x00000024008c0947 */ /* 0x000fec0003800000 */
[----:B------:R-:W0:Y:S01]  /*20f0*/  LDC.64 R40, c[0x0][0x6c8] ;  /* 0x0001b200ff287b82 */ /* 0x000e220000000a00 */
[----:B---3-5:R-:W-:Y:S01]  /*2100*/  FSETP.NEU.AND P1, PT, R7, RZ, PT ;  /* 0x000000ff0700720b */ /* 0x028fe20003f2d000 */
[----:B------:R-:W-:Y:S01]  /*2110*/  IMAD.WIDE R24, R16, 0x40, RZ ;  /* 0x0000004010187825 */ /* 0x000fe200078e02ff */
[----:B------:R-:W-:Y:S01]  /*2120*/  ISETP.GT.AND P0, PT, R14, RZ, PT ;  /* 0x000000ff0e00720c */ /* 0x000fe20003f04270 */
[----:B------:R-:W-:Y:S02]  /*2130*/  BSSY B0, `(.L_x_24) ;  /* 0x000025e000007945 */ /* 0x000fe40003800000 */
[----:B------:R-:W-:Y:S01]  /*2140*/  IMAD.SHL.U32 R27, R2, 0x2, RZ ;  /* 0x00000002021b7824 */ /* 0x000fe200078e00ff */
[----:B------:R-:W-:-:S04]  /*2150*/  ISETP.GT.AND P5, PT, R8, RZ, P0 ;  /* 0x000000ff0800720c */ /* 0x000fc800007a4270 */
[----:B------:R-:W-:Y:S01]  /*2160*/  LOP3.LUT R37, R24, 0x6, R27, 0xf8, !PT ;  /* 0x0000000618257812 */ /* 0x000fe200078ef81b */
[----:B0-----:R-:W-:-:S04]  /*2170*/  IMAD R16, R25, R40, RZ ;  /* 0x0000002819107224 */ /* 0x001fc800078e02ff */
[----:B------:R-:W-:-:S04]  /*2180*/  IMAD.WIDE.U32 R90, R37, R40, R90 ;  /* 0x00000028255a7225 */ /* 0x000fc800078e005a */
[----:B------:R-:W-:-:S04]  /*2190*/  IMAD R27, R37, R41, R16 ;  /* 0x00000029251b7224 */ /* 0x000fc800078e0210 */
[----:B------:R-:W-:Y:S01]  /*21a0*/  IMAD.IADD R43, R91, 0x1, R27 ;  /* 0x000000015b2b7824 */ /* 0x000fe200078e021b */
[----:B------:R-:W-:Y:S06]  /*21b0*/  @!P1 BRA `(.L_x_25) ;  /* 0x0000001800989947 */ /* 0x000fec0003800000 */
[----:B------:R-:W-:Y:S01]  /*21c0*/  ULDC.64 UR6, c[0x0][0x6b8] ;  /* 0x0001ae0000067ab9 */ /* 0x000fe20000000a00 */
[----:B------:R-:W-:Y:S01]  /*21d0*/  ULDC.64 UR12, c[0x0][0x6b0] ;  /* 0x0001ac00000c7ab9 */ /* 0x000fe20000000a00 */
[----:B------:R-:W-:Y:S01]  /*21e0*/  IMAD R29, R64, UR6, RZ ;  /* 0x00000006401d7c24 */ /* 0x000fe2000f8e02ff */
[----:B------:R-:W-:Y:S01]  /*21f0*/  ULDC.64 UR14, c[0x0][0x6a8] ;  /* 0x0001aa00000e7ab9 */ /* 0x000fe20000000a00 */
[C---:B------:R-:W-:Y:S01]  /*2200*/  IMAD.WIDE.U32 R26, R12.reuse, UR6, R76 ;  /* 0x000000060c1a7c25 */ /* 0x040fe2000f8e004c */
[----:B------:R-:W0:Y:S01]  /*2210*/  LDC.64 R30, c[0x0][0x6b0] ;  /* 0x0001ac00ff1e7b82 */ /* 0x000e220000000a00 */
[----:B------:R-:W-:Y:S02]  /*2220*/  ULDC.64 UR10, c[0x0][0x6c0] ;  /* 0x0001b000000a7ab9 */ /* 0x000fe40000000a00 */
[----:B------:R-:W-:Y:S02]  /*2230*/  IMAD R39, R12, UR7, R29 ;  /* 0x000000070c277c24 */ /* 0x000fe4000f8e021d */
[----:B------:R-:W-:-:S02]  /*2240*/  IMAD R24, R25, UR12, RZ ;  /* 0x0000000c19187c24 */ /* 0x000fc4000f8e02ff */
[----:B------:R-:W-:Y:S02]  /*2250*/  IMAD.IADD R27, R27, 0x1, R39 ;  /* 0x000000011b1b7824 */ /* 0x000fe400078e0227 */
[C---:B------:R-:W-:Y:S02]  /*2260*/  IMAD R35, R37.reuse, UR13, R24 ;  /* 0x0000000d25237c24 */ /* 0x040fe4000f8e0218 */
[----:B------:R-:W-:-:S04]  /*2270*/  IMAD.WIDE.U32 R24, R37, UR12, R26 ;  /* 0x0000000c25187c25 */ /* 0x000fc8000f8e001a */
[----:B------:R-:W-:Y:S01]  /*2280*/  IMAD.IADD R25, R25, 0x1, R35 ;  /* 0x0000000119197824 */ /* 0x000fe200078e0223 */
[----:B------:R-:W-:-:S04]  /*2290*/  LEA R28, P1, R24, UR14, 0x2 ;  /* 0x0000000e181c7c11 */ /* 0x000fc8000f8210ff */
[----:B------:R-:W-:-:S05]  /*22a0*/  LEA.HI.X R29, R24, UR15, R25, 0x2, P1 ;  /* 0x0000000f181d7c11 */ /* 0x000fca00088f1419 */
[----:B------:R-:W3:Y:S01]  /*22b0*/  @P5 LDG.E.LTC128B R16, desc[UR16][R28.64] ;  /* 0x000000101c105981 */ /* 0x000ee2000c1e1920 */
[----:B------:R-:W-:Y:S01]  /*22c0*/  LEA R24, P1, R90, UR10, 0x2 ;  /* 0x0000000a5a187c11 */ /* 0x000fe2000f8210ff */
[----:B0-----:R-:W-:Y:S01]  /*22d0*/  IMAD.WIDE.U32 R30, R37, UR12, R30 ;  /* 0x0000000c251e7c25 */ /* 0x001fe2000f8e001e */
[----:B------:R-:W-:Y:S01]  /*22e0*/  BSSY B1, `(.L_x_26) ;  /* 0x0000014000017945 */ /* 0x000fe20003800000 */
[----:B------:R-:W-:Y:S02]  /*22f0*/  ISETP.GT.AND P0, PT, R8, 0x8, P0 ;  /* 0x000000080800780c */ /* 0x000fe40000704270 */
[----:B------:R-:W-:Y:S01]  /*2300*/  LEA.HI.X R25, R90, UR11, R43, 0x2, P1 ;  /* 0x0000000b5a197c11 */ /* 0x000fe200088f142b */
[----:B------:R-:W-:Y:S01]  /*2310*/  IMAD.IADD R43, R35, 0x1, R31 ;  /* 0x00000001232b7824 */ /* 0x000fe200078e021f */
[----:B------:R-:W-:Y:S02]  /*2320*/  ISETP.GT.AND P1, PT, R14, 0x1, PT ;  /* 0x000000010e00780c */ /* 0x000fe40003f24270 */
[----:B------:R-:W-:-:S02]  /*2330*/  IADD3 R18, P2, R26, R30, RZ ;  /* 0x0000001e1a127210 */ /* 0x000fc40007f5e0ff */
[----:B------:R-:W-:Y:S02]  /*2340*/  IADD3 R36, P4, R76, R30, RZ ;  /* 0x0000001e4c247210 */ /* 0x000fe40007f9e0ff */
[----:B------:R-:W-:Y:S01]  /*2350*/  LEA R30, P6, R40, R24, 0x2 ;  /* 0x00000018281e7211 */ /* 0x000fe200078c10ff */
[----:B------:R-:W-:Y:S01]  /*2360*/  IMAD.X R27, R43, 0x1, R27, P2 ;  /* 0x000000012b1b7824 */ /* 0x000fe200010e061b */
[----:B------:R-:W-:-:S04]  /*2370*/  LEA R26, P2, R18, UR14, 0x2 ;  /* 0x0000000e121a7c11 */ /* 0x000fc8000f8410ff */
[----:B------:R-:W-:Y:S01]  /*2380*/  LEA.HI.X R27, R18, UR15, R27, 0x2, P2 ;  /* 0x0000000f121b7c11 */ /* 0x000fe200090f141b */
[----:B---3--:R-:W-:-:S04]  /*2390*/  FMUL R33, R16, R7 ;  /* 0x0000000710217220 */ /* 0x008fc80000400000 */
[----:B--2---:R-:W-:Y:S01]  /*23a0*/  FFMA R99, R99, R6, R33 ;  /* 0x0000000663637223 */ /* 0x004fe20000000021 */
[----:B------:R-:W-:-:S04]  /*23b0*/  IMAD.WIDE.U32 R32, R37, UR12, R76 ;  /* 0x0000000c25207c25 */ /* 0x000fc8000f8e004c */
[----:B------:R0:W-:Y:S01]  /*23c0*/  @P5 STG.E desc[UR16][R24.64], R99 ;  /* 0x0000006318005986 */ /* 0x0001e2000c101910 */
[----:B------:R-:W-:Y:S01]  /*23d0*/  ISETP.GT.AND P5, PT, R8, RZ, P1 ;  /* 0x000000ff0800720c */ /* 0x000fe20000fa4270 */
[----:B------:R-:W-:Y:S02]  /*23e0*/  IMAD.IADD R33, R35, 0x1, R33 ;  /* 0x0000000123217824 */ /* 0x000fe400078e0221 */
[----:B------:R-:W-:-:S10]  /*23f0*/  IMAD.WIDE.U32 R32, R12, UR6, R32 ;  /* 0x000000060c207c25 */ /* 0x000fd4000f8e0020 */
[----:B0-----:R-:W-:Y:S05]  /*2400*/  @!P5 BRA `(.L_x_27) ;  /* 0x000000000004d947 */ /* 0x001fea0003800000 */
[----:B------:R0:W5:Y:S02]  /*2410*/  LDG.E.LTC128B R16, desc[UR16][R26.64] ;  /* 0x000000101a107981 */ /* 0x000164000c1e1920 */
.L_x_27:
[----:B------:R-:W-:Y:S05]  /*2420*/  BSYNC B1 ;  /* 0x0000000000017941 */ /* 0x000fea0003800000 */
.L_x_26:
[----:B-----5:R-:W-:Y:S01]  /*2430*/  FMUL R35, R16, R7 ;  /* 0x0000000710237220 */ /* 0x020fe20000400000 */
[----:B------:R-:W-:Y:S01]  /*2440*/  LEA.HI.X R31, R40, R25, R41, 0x2, P6 ;  /* 0x00000019281f7211 */ /* 0x000fe200030f1429 */
[----:B------:R-:W-:Y:S01]  /*2450*/  IMAD.IADD R33, R39, 0x1, R33 ;  /* 0x0000000127217824 */ /* 0x000fe200078e0221 */
[----:B------:R-:W-:Y:S01]  /*2460*/  LEA R34, P2, R32, UR14, 0x2 ;  /* 0x0000000e20227c11 */ /* 0x000fe2000f8410ff */
[----:B------:R-:W-:Y:S01]  /*2470*/  FFMA R45, R58, R6, R35 ;  /* 0x000000063a2d7223 */ /* 0x000fe20000000023 */
[----:B------:R-:W-:Y:S01]  /*2480*/  BSSY B1, `(.L_x_28) ;  /* 0x0000006000017945 */ /* 0x000fe20003800000 */
[----:B------:R-:W-:Y:S01]  /*2490*/  IMAD.X R37, R77, 0x1, R43, P4 ;  /* 0x000000014d257824 */ /* 0x000fe200020e062b */
[----:B------:R-:W-:Y:S02]  /*24a0*/  LEA.HI.X R35, R32, UR15, R33, 0x2, P2 ;  /* 0x0000000f20237c11 */ /* 0x000fe400090f1421 */
[----:B------:R1:W-:Y:S01]  /*24b0*/  @P5 STG.E desc[UR16][R30.64], R45 ;  /* 0x0000002d1e005986 */ /* 0x0003e2000c101910 */
[----:B------:R-:W-:Y:S06]  /*24c0*/  @!P0 BRA `(.L_x_29) ;  /* 0x0000000000048947 */ /* 0x000fec0003800000 */
[----:B------:R2:W5:Y:S02]  /*24d0*/  LDG.E.LTC128B R16, desc[UR16][R34.64+0x20] ;  /* 0x0000201022107981 */ /* 0x000564000c1e1920 */
.L_x_29:
[----:B------:R-:W-:Y:S05]  /*24e0*/  BSYNC B1 ;  /* 0x0000000000017941 */ /* 0x000fea0003800000 */
.L_x_28:
[----:B--2--5:R-:W-:Y:S01]  /*24f0*/  FMUL R35, R16, R7 ;  /* 0x0000000710237220 */ /* 0x024fe20000400000 */
[----:B------:R-:W-:Y:S01]  /*2500*/  ISETP.GT.AND P1, PT, R8, 0x8, P1 ;  /* 0x000000080800780c */ /* 0x000fe20000f24270 */
[----:B------:R-:W-:Y:S01]  /*2510*/  IMAD.WIDE.U32 R32, R12, UR6, R36 ;  /* 0x000000060c207c25 */ /* 0x000fe2000f8e0024 */
[----:B------:R-:W-:-:S03]  /*2520*/  ISETP.GT.AND P2, PT, R14, 0x8, PT ;  /* 0x000000080e00780c */ /* 0x000fc60003f44270 */
[----:B------:R-:W-:Y:S01]  /*2530*/  FFMA R97, R97, R6, R35 ;  /* 0x0000000661617223 */ /* 0x000fe20000000023 */
[----:B------:R-:W-:Y:S01]  /*2540*/  USHF.L.U64.HI UR10, UR12, 0x5, UR13 ;  /* 0x000000050c0a7899 */ /* 0x000fe2000801020d */
[----:B------:R-:W-:Y:S01]  /*2550*/  IMAD.IADD R33, R39, 0x1, R33 ;  /* 0x0000000127217824 */ /* 0x000fe200078e0221 */
[----:B------:R-:W-:Y:S01]  /*2560*/  LEA R34, P5, R32, UR14, 0x2 ;  /* 0x0000000e20227c11 */ /* 0x000fe2000f8a10ff */
[----:B------:R-:W-:Y:S01]  /*2570*/  USHF.L.U32 UR9, UR12, 0x5, URZ ;  /* 0x000000050c097899 */ /* 0x000fe2000800063f */
[----:B------:R2:W-:Y:S01]  /*2580*/  @P0 STG.E desc[UR16][R24.64+0x20], R97 ;  /* 0x0000206118000986 */ /* 0x0005e2000c101910 */
[----:B------:R-:W-:Y:S01]  /*2590*/  BSSY B1, `(.L_x_30) ;  /* 0x0000005000017945 */ /* 0x000fe20003800000 */
[----:B------:R-:W-:Y:S02]  /*25a0*/  ISETP.GT.AND P4, PT, R8, RZ, P2 ;  /* 0x000000ff0800720c */ /* 0x000fe40001784270 */
[----:B------:R-:W-:Y:S01]  /*25b0*/  LEA.HI.X R35, R32, UR15, R33, 0x2, P5 ;  /* 0x0000000f20237c11 */ /* 0x000fe2000a8f1421 */
[----:B------:R-:W-:Y:S10]  /*25c0*/  @!P1 BRA `(.L_x_31) ;  /* 0x0000000000049947 */ /* 0x000ff40003800000 */
[----:B------:R3:W5:Y:S02]  /*25d0*/  LDG.E.LTC128B R16, desc[UR16][R34.64+0x20] ;  /* 0x0000201022107981 */ /* 0x000764000c1e1920 */
.L_x_31:
[----:B------:R-:W-:Y:S05]  /*25e0*/  BSYNC B1 ;  /* 0x0000000000017941 */ /* 0x000fea0003800000 */
.L_x_30:
[----:B---3-5:R-:W-:Y:S01]  /*25f0*/  FMUL R35, R16, R7 ;  /* 0x0000000710237220 */ /* 0x028fe20000400000 */
[----:B------:R-:W-:-:S03]  /*2600*/  IADD3 R32, P0, R28, UR9, RZ ;  /* 0x000000091c207c10 */ /* 0x000fc6000ff1e0ff */
[----:B------:R-:W-:Y:S01]  /*2610*/  FFMA R39, R22, R6, R35 ;  /* 0x0000000616277223 */ /* 0x000fe20000000023 */
[----:B------:R-:W-:-:S04]  /*2620*/  IADD3.X R33, R29, UR10, RZ, P0, !PT ;  /* 0x0000000a1d217c10 */ /* 0x000fc800087fe4ff */
[----:B------:R3:W-:Y:S04]  /*2630*/  @P1 STG.E desc[UR16][R30.64+0x20], R39 ;  /* 0x000020271e001986 */ /* 0x0007e8000c101910 */
[----:B------:R-:W4:Y:S01]  /*2640*/  @P4 LDG.E.LTC128B R16, desc[UR16][R32.64] ;  /* 0x0000001020104981 */ /* 0x000f22000c1e1920 */
[C---:B------:R-:W-:Y:S01]  /*2650*/  IMAD.SHL.U32 R43, R40.reuse, 0x20, RZ ;  /* 0x00000020282b7824 */ /* 0x040fe200078e00ff */
[----:B------:R-:W-:Y:S01]  /*2660*/  SHF.L.U64.HI R18, R40, 0x5, R41 ;  /* 0x0000000528127819 */ /* 0x000fe20000010229 */
[----:B------:R-:W-:Y:S01]  /*2670*/  BSSY B1, `(.L_x_32) ;  /* 0x000000c000017945 */ /* 0x000fe20003800000 */
[----:B------:R-:W-:Y:S02]  /*2680*/  ISETP.GT.AND P0, PT, R14, 0x9, PT ;  /* 0x000000090e00780c */ /* 0x000fe40003f04270 */
[----:B------:R-:W-:-:S02]  /*2690*/  IADD3 R34, P5, R43, R24, RZ ;  /* 0x000000182b227210 */ /* 0x000fc40007fbe0ff */
[----:B------:R-:W-:-:S03]  /*26a0*/  ISETP.GT.AND P1, PT, R8, RZ, P0 ;  /* 0x000000ff0800720c */ /* 0x000fc60000724270 */
[----:B------:R-:W-:Y:S01]  /*26b0*/  IMAD.X R35, R18, 0x1, R25, P5 ;  /* 0x0000000112237824 */ /* 0x000fe200028e0619 */
[----:B------:R-:W-:Y:S01]  /*26c0*/  IADD3 R36, P5, R26, UR9, RZ ;  /* 0x000000091a247c10 */ /* 0x000fe2000ffbe0ff */
[----:B----4-:R-:W-:-:S04]  /*26d0*/  FMUL R37, R16, R7 ;  /* 0x0000000710257220 */ /* 0x010fc80000400000 */
[----:B------:R-:W-:Y:S01]  /*26e0*/  FFMA R95, R95, R6, R37 ;  /* 0x000000065f5f7223 */ /* 0x000fe20000000025 */
[----:B------:R-:W-:-:S04]  /*26f0*/  IADD3.X R37, R27, UR10, RZ, P5, !PT ;  /* 0x0000000a1b257c10 */ /* 0x000fc8000affe4ff */
[----:B------:R3:W-:Y:S01]  /*2700*/  @P4 STG.E desc[UR16][R34.64], R95 ;  /* 0x0000005f22004986 */ /* 0x0007e2000c101910 */
[----:B------:R-:W-:Y:S05]  /*2710*/  @!P1 BRA `(.L_x_33) ;  /* 0x0000000000049947 */ /* 0x000fea0003800000 */
[----:B------:R4:W5:Y:S02]  /*2720*/  LDG.E.LTC128B R16, desc[UR16][R36.64] ;  /* 0x0000001024107981 */ /* 0x000964000c1e1920 */
.L_x_33:
[----:B------:R-:W-:Y:S05]  /*2730*/  BSYNC B1 ;  /* 0x0000000000017941 */ /* 0x000fea0003800000 */
.L_x_32:
[----:B------:R-:W-:Y:S01]  /*2740*/  UIADD3 UR6, UP0, UR9, 0x20, URZ ;  /* 0x0000002009067890 */ /* 0x000fe2000ff1e03f */
[----:B------:R-:W-:Y:S01]  /*2750*/  ISETP.GT.AND P2, PT, R8, 0x8, P2 ;  /* 0x000000080800780c */ /* 0x000fe20001744270 */
[----:B-----5:R-:W-:Y:S01]  /*2760*/  FMUL R41, R16, R7 ;  /* 0x0000000710297220 */ /* 0x020fe20000400000 */
[----:B------:R-:W-:Y:S01]  /*2770*/  IADD3 R38, P4, R43, R30, RZ ;  /* 0x0000001e2b267210 */ /* 0x000fe20007f9e0ff */
[----:B------:R-:W-:Y:S02]  /*2780*/  UIADD3.X UR7, URZ, UR10, URZ, UP0, !UPT ;  /* 0x0000000a3f077290 */ /* 0x000fe400087fe43f */
[----:B------:R-:W-:Y:S01]  /*2790*/  IADD3 R28, P5, R28, UR6, RZ ;  /* 0x000000061c1c7c10 */ /* 0x000fe2000ffbe0ff */
[----:B-1----:R-:W-:Y:S01]  /*27a0*/  FFMA R45, R20, R6, R41 ;  /* 0x00000006142d7223 */ /* 0x002fe20000000029 */
[----:B---3--:R-:W-:Y:S02]  /*27b0*/  IMAD.X R39, R18, 0x1, R31, P4 ;  /* 0x0000000112277824 */ /* 0x008fe400020e061f */
[----:B------:R-:W-:Y:S01]  /*27c0*/  IMAD.MOV.U32 R20, RZ, RZ, R16 ;  /* 0x000000ffff147224 */ /* 0x000fe200078e0010 */
[----:B------:R-:W-:-:S02]  /*27d0*/  IADD3.X R29, R29, UR7, RZ, P5, !PT ;  /* 0x000000071d1d7c10 */ /* 0x000fc4000affe4ff */
[----:B------:R1:W-:Y:S04]  /*27e0*/  @P1 STG.E desc[UR16][R38.64], R45 ;  /* 0x0000002d26001986 */ /* 0x0003e8000c101910 */
[----:B------:R-:W3:Y:S01]  /*27f0*/  @P2 LDG.E.LTC128B R20, desc[UR16][R28.64] ;  /* 0x000000101c142981 */ /* 0x000ee2000c1e1920 */
[----:B------:R-:W-:Y:S01]  /*2800*/  IADD3 R16, P1, R43, 0x20, RZ ;  /* 0x000000202b107810 */ /* 0x000fe20007f3e0ff */
[----:B------:R-:W-:Y:S01]  /*2810*/  BSSY B1, `(.L_x_34) ;  /* 0x000000c000017945 */ /* 0x000fe20003800000 */
[----:B------:R-:W-:Y:S02]  /*2820*/  ISETP.GT.AND P4, PT, R8, 0x8, P0 ;  /* 0x000000080800780c */ /* 0x000fe40000784270 */
[----:B--2---:R-:W-:Y:S01]  /*2830*/  IADD3 R24, P5, R16, R24, RZ ;  /* 0x0000001810187210 */ /* 0x004fe20007fbe0ff */
[----:B------:R-:W-:Y:S01]  /*2840*/  IMAD.X R12, RZ, RZ, R18, P1 ;  /* 0x000000ffff0c7224 */ /* 0x000fe200008e0612 */
[----:B0-----:R-:W-:-:S03]  /*2850*/  IADD3 R26, P0, R26, UR6, RZ ;  /* 0x000000061a1a7c10 */ /* 0x001fc6000ff1e0ff */
[----:B------:R-:W-:Y:S01]  /*2860*/  IMAD.X R25, R12, 0x1, R25, P5 ;  /* 0x000000010c197824 */ /* 0x000fe200028e0619 */
[----:B------:R-:W-:Y:S01]  /*2870*/  IADD3.X R27, R27, UR7, RZ, P0, !PT ;  /* 0x000000071b1b7c10 */ /* 0x000fe200087fe4ff */
[----:B---3--:R-:W-:-:S04]  /*2880*/  FMUL R41, R20, R7 ;  /* 0x0000000714297220 */ /* 0x008fc80000400000 */
[----:B------:R-:W-:-:S05]  /*2890*/  FFMA R41, R93, R6, R41 ;  /* 0x000000065d297223 */ /* 0x000fca0000000029 */
[----:B------:R1:W-:Y:S01]  /*28a0*/  @P2 STG.E desc[UR16][R24.64], R41 ;  /* 0x0000002918002986 */ /* 0x0003e2000c101910 */
[----:B------:R-:W-:Y:S05]  /*28b0*/  @!P4 BRA `(.L_x_35) ;  /* 0x000000000004c947 */ /* 0x000fea0003800000 */
[----:B------:R0:W5:Y:S02]  /*28c0*/  LDG.E.LTC128B R20, desc[UR16][R26.64] ;  /* 0x000000101a147981 */ /* 0x000164000c1e1920 */
.L_x_35:
[----:B------:R-:W-:Y:S05]  /*28d0*/  BSYNC B1 ;  /* 0x0000000000017941 */ /* 0x000fea0003800000 */
.L_x_34:
[----:B-1---5:R-:W-:Y:S01]  /*28e0*/  FMUL R25, R20, R7 ;  /* 0x0000000714197220 */ /* 0x022fe20000400000 */
[----:B------:R-:W-:Y:S01]  /*28f0*/  IADD3 R24, P2, R16, R30, RZ ;  /* 0x0000001e10187210 */ /* 0x000fe20007f5e0ff */
[----:B------:R-:W-:Y:S01]  /*2900*/  BSSY B1, `(.L_x_36) ;  /* 0x000000c000017945 */ /* 0x000fe20003800000 */
[----:B------:R-:W-:Y:S01]  /*2910*/  ISETP.GT.AND P1, PT, R14, 0x10, PT ;  /* 0x000000100e00780c */ /* 0x000fe20003f24270 */
[----:B------:R-:W-:Y:S01]  /*2920*/  FFMA R29, R60, R6, R25 ;  /* 0x000000063c1d7223 */ /* 0x000fe20000000019 */
[----:B------:R-:W-:Y:S01]  /*2930*/  ISETP.GT.AND P0, PT, R14, 0x11, PT ;  /* 0x000000110e00780c */ /* 0x000fe20003f04270 */
[----:B------:R-:W-:Y:S01]  /*2940*/  IMAD.X R25, R12, 0x1, R31, P2 ;  /* 0x000000010c197824 */ /* 0x000fe200010e061f */
[----:B------:R-:W-:Y:S02]  /*2950*/  ISETP.GT.AND P5, PT, R8, RZ, P1 ;  /* 0x000000ff0800720c */ /* 0x000fe40000fa4270 */
[----:B0-----:R-:W-:Y:S02]  /*2960*/  IADD3 R26, P2, R32, UR9, RZ ;  /* 0x00000009201a7c10 */ /* 0x001fe4000ff5e0ff */
[----:B------:R0:W-:Y:S01]  /*2970*/  @P4 STG.E desc[UR16][R24.64], R29 ;  /* 0x0000001d18004986 */ /* 0x0001e2000c101910 */
[----:B------:R-:W-:-:S02]  /*2980*/  IADD3 R28, P6, R34, R43, RZ ;  /* 0x0000002b221c7210 */ /* 0x000fc40007fde0ff */
[----:B------:R-:W-:-:S06]  /*2990*/  IADD3.X R27, R33, UR10, RZ, P2, !PT ;  /* 0x0000000a211b7c10 */ /* 0x000fcc00097fe4ff */
[----:B------:R-:W-:Y:S05]  /*29a0*/  @!P5 BRA `(.L_x_37) ;  /* 0x000000000004d947 */ /* 0x000fea0003800000 */
[----:B------:R1:W5:Y:S02]  /*29b0*/  LDG.E.LTC128B R20, desc[UR16][R26.64] ;  /* 0x000000101a147981 */ /* 0x000364000c1e1920 */
.L_x_37:
[----:B------:R-:W-:Y:S05]  /*29c0*/  BSYNC B1 ;  /* 0x0000000000017941 */ /* 0x000fea0003800000 */
.L_x_36:
[----:B-----5:R-:W-:Y:S01]  /*29d0*/  FMUL R22, R20, R7 ;  /* 0x0000000714167220 */ /* 0x020fe20000400000 */
[----:B0-----:R-:W-:Y:S01]  /*29e0*/  IMAD.X R29, R35, 0x1, R18, P6 ;  /* 0x00000001231d7824 */ /* 0x001fe200030e0612 */
[----:B------:R-:W-:Y:S01]  /*29f0*/  ISETP.GT.AND P2, PT, R8, RZ, P0 ;  /* 0x000000ff0800720c */ /* 0x000fe20000744270 */
[----:B------:R-:W-:Y:S01]  /*2a00*/  BSSY B1, `(.L_x_38) ;  /* 0x0000008000017945 */ /* 0x000fe20003800000 */
[----:B------:R-:W-:Y:S01]  /*2a10*/  FFMA R89, R89, R6, R22 ;  /* 0x0000000659597223 */ /* 0x000fe20000000016 */
[----:B------:R-:W-:Y:S02]  /*2a20*/  IADD3 R24, P6, R36, UR9, RZ ;  /* 0x0000000924187c10 */ /* 0x000fe4000ffde0ff */
[----:B------:R-:W-:Y:S02]  /*2a30*/  IADD3 R30, P4, R38, R43, RZ ;  /* 0x0000002b261e7210 */ /* 0x000fe40007f9e0ff */
[----:B------:R0:W-:Y:S01]  /*2a40*/  @P5 STG.E desc[UR16][R28.64], R89 ;  /* 0x000000591c005986 */ /* 0x0001e2000c101910 */
[----:B------:R-:W-:-:S05]  /*2a50*/  IADD3.X R25, R37, UR10, RZ, P6, !PT ;  /* 0x0000000a25197c10 */ /* 0x000fca000b7fe4ff */
[----:B------:R-:W-:Y:S05]  /*2a60*/  @!P2 BRA `(.L_x_39) ;  /* 0x000000000004a947 */ /* 0x000fea0003800000 */
[----:B------:R2:W5:Y:S02]  /*2a70*/  LDG.E.LTC128B R20, desc[UR16][R24.64] ;  /* 0x0000001018147981 */ /* 0x000564000c1e1920 */
.L_x_39:
[----:B------:R-:W-:Y:S05]  /*2a80*/  BSYNC B1 ;  /* 0x0000000000017941 */ /* 0x000fea0003800000 */
.L_x_38:
[----:B-----5:R-:W-:Y:S01]  /*2a90*/  FMUL R22, R20, R7 ;  /* 0x0000000714167220 */ /* 0x020fe20000400000 */
[----:B------:R-:W-:Y:S01]  /*2aa0*/  IMAD.X R31, R39, 0x1, R18, P4 ;  /* 0x00000001271f7824 */ /* 0x000fe200020e0612 */
[----:B------:R-:W-:Y:S01]  /*2ab0*/  ISETP.GT.AND P1, PT, R8, 0x8, P1 ;  /* 0x000000080800780c */ /* 0x000fe20000f24270 */
        /* <DEDUP_REMOVED lines=8> */
.L_x_41:
[----:B------:R-:W-:Y:S05]  /*2b40*/  BSYNC B1 ;  /* 0x0000000000017941 */ /* 0x000fea0003800000 */
.L_x_40:
[----:B-----5:R-:W-:Y:S01]  /*2b50*/  FMUL R22, R20, R7 ;  /* 0x0000000714167220 */ /* 0x020fe20000400000 */
[----:B------:R-:W-:Y:S01]  /*2b60*/  IMAD.X R41, R12, 0x1, R35, P5 ;  /* 0x000000010c297824 */ /* 0x000fe200028e0623 */
[----:B------:R-:W-:Y:S01]  /*2b70*/  ISETP.GT.AND P2, PT, R8, 0x8, P0 ;  /* 0x000000080800780c */ /* 0x000fe20000744270 */
[----:B------:R-:W-:Y:S01]  /*2b80*/  BSSY B1, `(.L_x_42) ;  /* 0x0000007000017945 */ /* 0x000fe20003800000 */
[----:B------:R-:W-:Y:S01]  /*2b90*/  FFMA R85, R85, R6, R22 ;  /* 0x0000000655557223 */ /* 0x000fe20000000016 */
[----:B0-----:R-:W-:-:S04]  /*2ba0*/  IADD3 R32, P0, R36, UR6, RZ ;  /* 0x0000000624207c10 */ /* 0x001fc8000ff1e0ff */
[----:B------:R0:W-:Y:S01]  /*2bb0*/  @P1 STG.E desc[UR16][R40.64], R85 ;  /* 0x0000005528001986 */ /* 0x0001e2000c101910 */
[----:B------:R-:W-:-:S05]  /*2bc0*/  IADD3.X R33, R37, UR7, RZ, P0, !PT ;  /* 0x0000000725217c10 */ /* 0x000fca00087fe4ff */
[----:B------:R-:W-:Y:S05]  /*2bd0*/  @!P2 BRA `(.L_x_43) ;  /* 0x000000000004a947 */ /* 0x000fea0003800000 */
[----:B------:R0:W5:Y:S02]  /*2be0*/  LDG.E.LTC128B R20, desc[UR16][R32.64] ;  /* 0x0000001020147981 */ /* 0x000164000c1e1920 */
.L_x_43:
[----:B------:R-:W-:Y:S05]  /*2bf0*/  BSYNC B1 ;  /* 0x0000000000017941 */ /* 0x000fea0003800000 */
.L_x_42:
[----:B0-----:R-:W-:Y:S01]  /*2c00*/  IADD3 R32, P5, R16, R38, RZ ;  /* 0x0000002610207210 */ /* 0x001fe20007fbe0ff */
[----:B-----5:R-:W-:Y:S01]  /*2c10*/  FMUL R22, R20, R7 ;  /* 0x0000000714167220 */ /* 0x020fe20000400000 */
[----:B------:R-:W-:Y:S01]  /*2c20*/  ISETP.GT.AND P1, PT, R14, 0x18, PT ;  /* 0x000000180e00780c */ /* 0x000fe20003f24270 */
[----:B------:R-:W-:Y:S01]  /*2c30*/  BSSY B1, `(.L_x_44) ;  /* 0x000000b000017945 */ /* 0x000fe20003800000 */
[----:B------:R-:W-:Y:S01]  /*2c40*/  IADD3 R34, P6, R26, UR9, RZ ;  /* 0x000000091a227c10 */ /* 0x000fe2000ffde0ff */
[----:B------:R-:W-:Y:S01]  /*2c50*/  FFMA R83, R83, R6, R22 ;  /* 0x0000000653537223 */ /* 0x000fe20000000016 */
[----:B------:R-:W-:Y:S01]  /*2c60*/  IMAD.X R33, R12, 0x1, R39, P5 ;  /* 0x000000010c217824 */ /* 0x000fe200028e0627 */
[----:B------:R-:W-:Y:S02]  /*2c70*/  ISETP.GT.AND P4, PT, R8, RZ, P1 ;  /* 0x000000ff0800720c */ /* 0x000fe40000f84270 */
[----:B------:R-:W-:Y:S02]  /*2c80*/  ISETP.GT.AND P0, PT, R14, 0x19, PT ;  /* 0x000000190e00780c */ /* 0x000fe40003f04270 */
[----:B------:R0:W-:Y:S01]  /*2c90*/  @P2 STG.E desc[UR16][R32.64], R83 ;  /* 0x0000005320002986 */ /* 0x0001e2000c101910 */
[----:B----4-:R-:W-:-:S02]  /*2ca0*/  IADD3 R36, P5, R28, R43, RZ ;  /* 0x0000002b1c247210 */ /* 0x010fc40007fbe0ff */
[----:B------:R-:W-:-:S06]  /*2cb0*/  IADD3.X R35, R27, UR10, RZ, P6, !PT ;  /* 0x0000000a1b237c10 */ /* 0x000fcc000b7fe4ff */
[----:B------:R-:W-:Y:S05]  /*2cc0*/  @!P4 BRA `(.L_x_45) ;  /* 0x000000000004c947 */ /* 0x000fea0003800000 */
[----:B------:R4:W5:Y:S02]  /*2cd0*/  LDG.E.LTC128B R20, desc[UR16][R34.64] ;  /* 0x0000001022147981 */ /* 0x000964000c1e1920 */
.L_x_45:
[----:B------:R-:W-:Y:S05]  /*2ce0*/  BSYNC B1 ;  /* 0x0000000000017941 */ /* 0x000fea0003800000 */
.L_x_44:
[----:B-----5:R-:W-:Y:S01]  /*2cf0*/  FMUL R22, R20, R7 ;  /* 0x0000000714167220 */ /* 0x020fe20000400000 */
[----:B------:R-:W-:Y:S01]  /*2d00*/  IMAD.X R37, R29, 0x1, R18, P5 ;  /* 0x000000011d257824 */ /* 0x000fe200028e0612 */
[----:B------:R-:W-:Y:S01]  /*2d10*/  ISETP.GT.AND P2, PT, R8, RZ, P0 ;  /* 0x000000ff0800720c */ /* 0x000fe20000744270 */
[----:B------:R-:W-:Y:S01]  /*2d20*/  BSSY B1, `(.L_x_46) ;  /* 0x0000008000017945 */ /* 0x000fe20003800000 */
[----:B------:R-:W-:Y:S01]  /*2d30*/  FFMA R81, R81, R6, R22 ;  /* 0x0000000651517223 */ /* 0x000fe20000000016 */
[----:B0-----:R-:W-:Y:S02]  /*2d40*/  IADD3 R32, P6, R24, UR9, RZ ;  /* 0x0000000918207c10 */ /* 0x001fe4000ffde0ff */
[----:B------:R-:W-:Y:S02]  /*2d50*/  IADD3 R38, P5, R30, R43, RZ ;  /* 0x0000002b1e267210 */ /* 0x000fe40007fbe0ff */
[----:B------:R0:W-:Y:S01]  /*2d60*/  @P4 STG.E desc[UR16][R36.64], R81 ;  /* 0x0000005124004986 */ /* 0x0001e2000c101910 */
[----:B------:R-:W-:-:S05]  /*2d70*/  IADD3.X R33, R25, UR10, RZ, P6, !PT ;  /* 0x0000000a19217c10 */ /* 0x000fca000b7fe4ff */
[----:B------:R-:W-:Y:S05]  /*2d80*/  @!P2 BRA `(.L_x_47) ;  /* 0x000000000004a947 */ /* 0x000fea0003800000 */
[----:B------:R0:W5:Y:S02]  /*2d90*/  LDG.E.LTC128B R20, desc[UR16][R32.64] ;  /* 0x0000001020147981 */ /* 0x000164000c1e1920 */
.L_x_47:
[----:B------:R-:W-:Y:S05]  /*2da0*/  BSYNC B1 ;  /* 0x0000000000017941 */ /* 0x000fea0003800000 */
.L_x_46:
[----:B-----5:R-:W-:Y:S01]  /*2db0*/  FMUL R22, R20, R7 ;  /* 0x0000000714167220 */ /* 0x020fe20000400000 */
[----:B------:R-:W-:Y:S01]  /*2dc0*/  IMAD.X R39, R31, 0x1, R18, P5 ;  /* 0x000000011f277824 */ /* 0x000fe200028e0612 */
[----:B------:R-:W-:Y:S01]  /*2dd0*/  ISETP.GT.AND P1, PT, R8, 0x8, P1 ;  /* 0x000000080800780c */ /* 0x000fe20000f24270 */
[----:B------:R-:W-:Y:S01]  /*2de0*/  BSSY B1, `(.L_x_48) ;  /* 0x0000008000017945 */ /* 0x000fe20003800000 */
[----:B------:R-:W-:Y:S01]  /*2df0*/  FFMA R79, R79, R6, R22 ;  /* 0x000000064f4f7223 */ /* 0x000fe20000000016 */
[----:B-1----:R-:W-:Y:S02]  /*2e00*/  IADD3 R26, P4, R26, UR6, RZ ;  /* 0x000000061a1a7c10 */ /* 0x002fe4000ff9e0ff */
[----:B------:R-:W-:Y:S02]  /*2e10*/  IADD3 R40, P5, R28, R16, RZ ;  /* 0x000000101c287210 */ /* 0x000fe40007fbe0ff */
[----:B------:R1:W-:Y:S01]  /*2e20*/  @P2 STG.E desc[UR16][R38.64], R79 ;  /* 0x0000004f26002986 */ /* 0x0003e2000c101910 */
[----:B------:R-:W-:-:S05]  /*2e30*/  IADD3.X R27, R27, UR7, RZ, P4, !PT ;  /* 0x000000071b1b7c10 */ /* 0x000fca000a7fe4ff */
[----:B------:R-:W-:Y:S05]  /*2e40*/  @!P1 BRA `(.L_x_49) ;  /* 0x0000000000049947 */ /* 0x000fea0003800000 */
[----:B------:R0:W5:Y:S02]  /*2e50*/  LDG.E.LTC128B R20, desc[UR16][R26.64] ;  /* 0x000000101a147981 */ /* 0x000164000c1e1920 */
.L_x_49:
[----:B------:R-:W-:Y:S05]  /*2e60*/  BSYNC B1 ;  /* 0x0000000000017941 */ /* 0x000fea0003800000 */
.L_x_48:
[----:B-----5:R-:W-:Y:S01]  /*2e70*/  FMUL R22, R20, R7 ;  /* 0x0000000714167220 */ /* 0x020fe20000400000 */
[----:B------:R-:W-:Y:S01]  /*2e80*/  IMAD.X R41, R29, 0x1, R12, P5 ;  /* 0x000000011d297824 */ /* 0x000fe200028e060c */
[----:B------:R-:W-:Y:S01]  /*2e90*/  ISETP.GT.AND P2, PT, R8, 0x8, P0 ;  /* 0x000000080800780c */ /* 0x000fe20000744270 */
[----:B------:R-:W-:Y:S01]  /*2ea0*/  BSSY B1, `(.L_x_50) ;  /* 0x0000007000017945 */ /* 0x000fe20003800000 */
[----:B------:R-:W-:Y:S01]  /*2eb0*/  FFMA R75, R75, R6, R22 ;  /* 0x000000064b4b7223 */ /* 0x000fe20000000016 */
[----:B--2---:R-:W-:-:S04]  /*2ec0*/  IADD3 R24, P0, R24, UR6, RZ ;  /* 0x0000000618187c10 */ /* 0x004fc8000ff1e0ff */
[----:B------:R2:W-:Y:S01]  /*2ed0*/  @P1 STG.E desc[UR16][R40.64], R75 ;  /* 0x0000004b28001986 */ /* 0x0005e2000c101910 */
[----:B------:R-:W-:-:S05]  /*2ee0*/  IADD3.X R25, R25, UR7, RZ, P0, !PT ;  /* 0x0000000719197c10 */ /* 0x000fca00087fe4ff */
[----:B------:R-:W-:Y:S05]  /*2ef0*/  @!P2 BRA `(.L_x_51) ;  /* 0x000000000004a947 */ /* 0x000fea0003800000 */
[----:B------:R0:W5:Y:S02]  /*2f00*/  LDG.E.LTC128B R20, desc[UR16][R24.64] ;  /* 0x0000001018147981 */ /* 0x000164000c1e1920 */
.L_x_51:
[----:B------:R-:W-:Y:S05]  /*2f10*/  BSYNC B1 ;  /* 0x0000000000017941 */ /* 0x000fea0003800000 */
.L_x_50:
        /* <DEDUP_REMOVED lines=10> */
[----:B------:R-:W-:-:S02]  /*2fc0*/  IADD3 R28, P5, R36, R43, RZ ;  /* 0x0000002b241c7210 */ /* 0x000fc40007fbe0ff */
[----:B------:R-:W-:-:S06]  /*2fd0*/  IADD3.X R27, R35, UR10, RZ, P6, !PT ;  /* 0x0000000a231b7c10 */ /* 0x000fcc000b7fe4ff */
[----:B------:R-:W-:Y:S05]  /*2fe0*/  @!P4 BRA `(.L_x_53) ;  /* 0x000000000004c947 */ /* 0x000fea0003800000 */
[----:B------:R0:W5:Y:S02]  /*2ff0*/  LDG.E.LTC128B R20, desc[UR16][R26.64] ;  /* 0x000000101a147981 */ /* 0x000164000c1e1920 */
.L_x_53:
[----:B------:R-:W-:Y:S05]  /*3000*/  BSYNC B1 ;  /* 0x0000000000017941 */ /* 0x000fea0003800000 */
.L_x_52:
[----:B-----5:R-:W-:Y:S01]  /*3010*/  FMUL R22, R20, R7 ;  /* 0x0000000714167220 */ /* 0x020fe20000400000 */
[----:B------:R-:W-:Y:S01]  /*3020*/  IMAD.X R29, R37, 0x1, R18, P5 ;  /* 0x00000001251d7824 */ /* 0x000fe200028e0612 */
[----:B------:R-:W-:Y:S01]  /*3030*/  ISETP.GT.AND P2, PT, R8, RZ, P0 ;  /* 0x000000ff0800720c */ /* 0x000fe20000744270 */
[----:B------:R-:W-:Y:S01]  /*3040*/  BSSY B1, `(.L_x_54) ;  /* 0x0000008000017945 */ /* 0x000fe20003800000 */
[----:B------:R-:W-:Y:S01]  /*3050*/  FFMA R71, R71, R6, R22 ;  /* 0x0000000647477223 */ /* 0x000fe20000000016 */
[----:B0-----:R-:W-:Y:S02]  /*3060*/  IADD3 R24, P6, R32, UR9, RZ ;  /* 0x0000000920187c10 */ /* 0x001fe4000ffde0ff */
[----:B---3--:R-:W-:Y:S02]  /*3070*/  IADD3 R30, P5, R38, R43, RZ ;  /* 0x0000002b261e7210 */ /* 0x008fe40007fbe0ff */
[----:B------:R0:W-:Y:S01]  /*3080*/  @P4 STG.E desc[UR16][R28.64], R71 ;  /* 0x000000471c004986 */ /* 0x0001e2000c101910 */
[----:B------:R-:W-:-:S05]  /*3090*/  IADD3.X R25, R33, UR10, RZ, P6, !PT ;  /* 0x0000000a21197c10 */ /* 0x000fca000b7fe4ff */
[----:B------:R-:W-:Y:S05]  /*30a0*/  @!P2 BRA `(.L_x_55) ;  /* 0x000000000004a947 */ /* 0x000fea0003800000 */
[----:B------:R3:W5:Y:S02]  /*30b0*/  LDG.E.LTC128B R20, desc[UR16][R24.64] ;  /* 0x0000001018147981 */ /* 0x000764000c1e1920 */
.L_x_55:
[----:B------:R-:W-:Y:S05]  /*30c0*/  BSYNC B1 ;  /* 0x0000000000017941 */ /* 0x000fea0003800000 */
.L_x_54:
[----:B-----5:R-:W-:Y:S01]  /*30d0*/  FMUL R22, R20, R7 ;  /* 0x0000000714167220 */ /* 0x020fe20000400000 */
[----:B------:R-:W-:Y:S01]  /*30e0*/  IMAD.X R31, R39, 0x1, R18, P5 ;  /* 0x00000001271f7824 */ /* 0x000fe200028e0612 */
[----:B------:R-:W-:Y:S01]  /*30f0*/  ISETP.GT.AND P1, PT, R8, 0x8, P1 ;  /* 0x000000080800780c */ /* 0x000fe20000f24270 */
[----:B------:R-:W-:Y:S01]  /*3100*/  BSSY B1, `(.L_x_56) ;  /* 0x0000008000017945 */ /* 0x000fe20003800000 */
[----:B------:R-:W-:Y:S01]  /*3110*/  FFMA R69, R69, R6, R22 ;  /* 0x0000000645457223 */ /* 0x000fe20000000016 */
[----:B----4-:R-:W-:Y:S02]  /*3120*/  IADD3 R34, P4, R34, UR6, RZ ;  /* 0x0000000622227c10 */ /* 0x010fe4000ff9e0ff */
[----:B--2---:R-:W-:Y:S02]  /*3130*/  IADD3 R40, P5, R36, R16, RZ ;  /* 0x0000001024287210 */ /* 0x004fe40007fbe0ff */
[----:B------:R2:W-:Y:S01]  /*3140*/  @P2 STG.E desc[UR16][R30.64], R69 ;  /* 0x000000451e002986 */ /* 0x0005e2000c101910 */
[----:B------:R-:W-:-:S05]  /*3150*/  IADD3.X R35, R35, UR7, RZ, P4, !PT ;  /* 0x0000000723237c10 */ /* 0x000fca000a7fe4ff */
[----:B------:R-:W-:Y:S05]  /*3160*/  @!P1 BRA `(.L_x_57) ;  /* 0x0000000000049947 */ /* 0x000fea0003800000 */
[----:B------:R4:W5:Y:S02]  /*3170*/  LDG.E.LTC128B R20, desc[UR16][R34.64] ;  /* 0x0000001022147981 */ /* 0x000964000c1e1920 */
.L_x_57:
[----:B------:R-:W-:Y:S05]  /*3180*/  BSYNC B1 ;  /* 0x0000000000017941 */ /* 0x000fea0003800000 */
.L_x_56:
[----:B-----5:R-:W-:Y:S01]  /*3190*/  FMUL R22, R20, R7 ;  /* 0x0000000714167220 */ /* 0x020fe20000400000 */
[----:B------:R-:W-:Y:S01]  /*31a0*/  IMAD.X R41, R37, 0x1, R12, P5 ;  /* 0x0000000125297824 */ /* 0x000fe200028e060c */
[----:B------:R-:W-:Y:S01]  /*31b0*/  ISETP.GT.AND P2, PT, R8, 0x8, P0 ;  /* 0x000000080800780c */ /* 0x000fe20000744270 */
[----:B------:R-:W-:Y:S01]  /*31c0*/  BSSY B1, `(.L_x_58) ;  /* 0x0000007000017945 */ /* 0x000fe20003800000 */
[----:B------:R-:W-:Y:S01]  /*31d0*/  FFMA R67, R67, R6, R22 ;  /* 0x0000000643437223 */ /* 0x000fe20000000016 */
[----:B------:R-:W-:-:S04]  /*31e0*/  IADD3 R32, P0, R32, UR6, RZ ;  /* 0x0000000620207c10 */ /* 0x000fc8000ff1e0ff */
[----:B------:R0:W-:Y:S01]  /*31f0*/  @P1 STG.E desc[UR16][R40.64], R67 ;  /* 0x0000004328001986 */ /* 0x0001e2000c101910 */
[----:B------:R-:W-:-:S05]  /*3200*/  IADD3.X R33, R33, UR7, RZ, P0, !PT ;  /* 0x0000000721217c10 */ /* 0x000fca00087fe4ff */
[----:B------:R-:W-:Y:S05]  /*3210*/  @!P2 BRA `(.L_x_59) ;  /* 0x000000000004a947 */ /* 0x000fea0003800000 */
[----:B------:R0:W5:Y:S02]  /*3220*/  LDG.E.LTC128B R20, desc[UR16][R32.64] ;  /* 0x0000001020147981 */ /* 0x000164000c1e1920 */
.L_x_59:
[----:B------:R-:W-:Y:S05]  /*3230*/  BSYNC B1 ;  /* 0x0000000000017941 */ /* 0x000fea0003800000 */
.L_x_58:
[----:B0-----:R-:W-:Y:S01]  /*3240*/  IADD3 R32, P5, R38, R16, RZ ;  /* 0x0000001026207210 */ /* 0x001fe20007fbe0ff */
[----:B-----5:R-:W-:Y:S01]  /*3250*/  FMUL R22, R20, R7 ;  /* 0x0000000714167220 */ /* 0x020fe20000400000 */
[----:B------:R-:W-:Y:S01]  /*3260*/  ISETP.GT.AND P1, PT, R14, 0x28, PT ;  /* 0x000000280e00780c */ /* 0x000fe20003f24270 */
[----:B------:R-:W-:Y:S01]  /*3270*/  BSSY B1, `(.L_x_60) ;  /* 0x000000b000017945 */ /* 0x000fe20003800000 */
[----:B----4-:R-:W-:Y:S01]  /*3280*/  IADD3 R34, P6, R26, UR9, RZ ;  /* 0x000000091a227c10 */ /* 0x010fe2000ffde0ff */
        /* <DEDUP_REMOVED lines=9> */
.L_x_61:
[----:B------:R-:W-:Y:S05]  /*3320*/  BSYNC B1 ;  /* 0x0000000000017941 */ /* 0x000fea0003800000 */
.L_x_60:
[----:B-----5:R-:W-:Y:S01]  /*3330*/  FMUL R22, R20, R7 ;  /* 0x0000000714167220 */ /* 0x020fe20000400000 */
[----:B------:R-:W-:Y:S01]  /*3340*/  IMAD.X R37, R29, 0x1, R18, P5 ;  /* 0x000000011d257824 */ /* 0x000fe200028e0612 */
[----:B------:R-:W-:Y:S01]  /*3350*/  ISETP.GT.AND P2, PT, R8, RZ, P0 ;  /* 0x000000ff0800720c */ /* 0x000fe20000744270 */
[----:B------:R-:W-:Y:S01]  /*3360*/  BSSY B1, `(.L_x_62) ;  /* 0x0000008000017945 */ /* 0x000fe20003800000 */
[----:B------:R-:W-:Y:S01]  /*3370*/  FFMA R63, R63, R6, R22 ;  /* 0x000000063f3f7223 */ /* 0x000fe20000000016 */
[----:B0-----:R-:W-:Y:S02]  /*3380*/  IADD3 R32, P6, R24, UR9, RZ ;  /* 0x0000000918207c10 */ /* 0x001fe4000ffde0ff */
[----:B-1----:R-:W-:Y:S02]  /*3390*/  IADD3 R38, P5, R30, R43, RZ ;  /* 0x0000002b1e267210 */ /* 0x002fe40007fbe0ff */
[----:B------:R0:W-:Y:S01]  /*33a0*/  @P4 STG.E desc[UR16][R36.64], R63 ;  /* 0x0000003f24004986 */ /* 0x0001e2000c101910 */
[----:B------:R-:W-:-:S05]  /*33b0*/  IADD3.X R33, R25, UR10, RZ, P6, !PT ;  /* 0x0000000a19217c10 */ /* 0x000fca000b7fe4ff */
[----:B------:R-:W-:Y:S05]  /*33c0*/  @!P2 BRA `(.L_x_63) ;  /* 0x000000000004a947 */ /* 0x000fea0003800000 */
[----:B------:R1:W5:Y:S02]  /*33d0*/  LDG.E.LTC128B R20, desc[UR16][R32.64] ;  /* 0x0000001020147981 */ /* 0x000364000c1e1920 */
.L_x_63:
[----:B------:R-:W-:Y:S05]  /*33e0*/  BSYNC B1 ;  /* 0x0000000000017941 */ /* 0x000fea0003800000 */
.L_x_62:
        /* <DEDUP_REMOVED lines=11> */
.L_x_65:
[----:B------:R-:W-:Y:S05]  /*34a0*/  BSYNC B1 ;  /* 0x0000000000017941 */ /* 0x000fea0003800000 */
.L_x_64:
[----:B-----5:R-:W-:Y:S01]  /*34b0*/  FMUL R22, R20, R7 ;  /* 0x0000000714167220 */ /* 0x020fe20000400000 */
[----:B------:R-:W-:Y:S01]  /*34c0*/  IMAD.X R41, R29, 0x1, R12, P5 ;  /* 0x000000011d297824 */ /* 0x000fe200028e060c */
[----:B------:R-:W-:Y:S01]  /*34d0*/  ISETP.GT.AND P0, PT, R8, 0x8, P0 ;  /* 0x000000080800780c */ /* 0x000fe20000704270 */
[----:B------:R-:W-:Y:S01]  /*34e0*/  BSSY B1, `(.L_x_66) ;  /* 0x0000007000017945 */ /* 0x000fe20003800000 */
[----:B------:R-:W-:Y:S01]  /*34f0*/  FFMA R59, R59, R6, R22 ;  /* 0x000000063b3b7223 */ /* 0x000fe20000000016 */
[----:B---3--:R-:W-:-:S04]  /*3500*/  IADD3 R24, P2, R24, UR6, RZ ;  /* 0x0000000618187c10 */ /* 0x008fc8000ff5e0ff */
[----:B------:R3:W-:Y:S01]  /*3510*/  @P1 STG.E desc[UR16][R40.64], R59 ;  /* 0x0000003b28001986 */ /* 0x0007e2000c101910 */
[----:B------:R-:W-:-:S05]  /*3520*/  IADD3.X R25, R25, UR7, RZ, P2, !PT ;  /* 0x0000000719197c10 */ /* 0x000fca00097fe4ff */
[----:B------:R-:W-:Y:S05]  /*3530*/  @!P0 BRA `(.L_x_67) ;  /* 0x0000000000048947 */ /* 0x000fea0003800000 */
[----:B------:R0:W5:Y:S02]  /*3540*/  LDG.E.LTC128B R20, desc[UR16][R24.64] ;  /* 0x0000001018147981 */ /* 0x000164000c1e1920 */
.L_x_67:
[----:B------:R-:W-:Y:S05]  /*3550*/  BSYNC B1 ;  /* 0x0000000000017941 */ /* 0x000fea0003800000 */
.L_x_66:
[----:B0-----:R-:W-:Y:S01]  /*3560*/  IADD3 R24, P2, R30, R16, RZ ;  /* 0x000000101e187210 */ /* 0x001fe20007f5e0ff */
[----:B-----5:R-:W-:Y:S01]  /*3570*/  FMUL R22, R20, R7 ;  /* 0x0000000714167220 */ /* 0x020fe20000400000 */
[C---:B------:R-:W-:Y:S01]  /*3580*/  ISETP.GT.AND P4, PT, R14.reuse, 0x30, PT ;  /* 0x000000300e00780c */ /* 0x040fe20003f84270 */
[----:B------:R-:W-:Y:S01]  /*3590*/  BSSY B1, `(.L_x_68) ;  /* 0x000000b000017945 */ /* 0x000fe20003800000 */
[----:B------:R-:W-:Y:S01]  /*35a0*/  ISETP.GT.AND P1, PT, R14, 0x31, PT ;  /* 0x000000310e00780c */ /* 0x000fe20003f24270 */
[----:B------:R-:W-:Y:S01]  /*35b0*/  FFMA R57, R57, R6, R22 ;  /* 0x0000000639397223 */ /* 0x000fe20000000016 */
[----:B------:R-:W-:Y:S01]  /*35c0*/  IMAD.X R25, R31, 0x1, R12, P2 ;  /* 0x000000011f197824 */ /* 0x000fe200010e060c */
[----:B------:R-:W-:Y:S02]  /*35d0*/  ISETP.GT.AND P5, PT, R8, RZ, P4 ;  /* 0x000000ff0800720c */ /* 0x000fe400027a4270 */
[----:B------:R-:W-:Y:S02]  /*35e0*/  IADD3 R26, P2, R34, UR9, RZ ;  /* 0x00000009221a7c10 */ /* 0x000fe4000ff5e0ff */
[----:B------:R0:W-:Y:S01]  /*35f0*/  @P0 STG.E desc[UR16][R24.64], R57 ;  /* 0x0000003918000986 */ /* 0x0001e2000c101910 */
[----:B------:R-:W-:-:S02]  /*3600*/  IADD3 R28, P6, R36, R43, RZ ;  /* 0x0000002b241c7210 */ /* 0x000fc40007fde0ff */
[----:B------:R-:W-:-:S06]  /*3610*/  IADD3.X R27, R35, UR10, RZ, P2, !PT ;  /* 0x0000000a231b7c10 */ /* 0x000fcc00097fe4ff */
[----:B------:R-:W-:Y:S05]  /*3620*/  @!P5 BRA `(.L_x_69) ;  /* 0x000000000004d947 */ /* 0x000fea0003800000 */
[----:B------:R0:W5:Y:S02]  /*3630*/  LDG.E.LTC128B R20, desc[UR16][R26.64] ;  /* 0x000000101a147981 */ /* 0x000164000c1e1920 */
.L_x_69:
[----:B------:R-:W-:Y:S05]  /*3640*/  BSYNC B1 ;  /* 0x0000000000017941 */ /* 0x000fea0003800000 */
.L_x_68:
[----:B-----5:R-:W-:Y:S01]  /*3650*/  FMUL R22, R20, R7 ;  /* 0x0000000714167220 */ /* 0x020fe20000400000 */
[----:B------:R-:W-:Y:S01]  /*3660*/  IMAD.X R29, R37, 0x1, R18, P6 ;  /* 0x00000001251d7824 */ /* 0x000fe200030e0612 */
[----:B------:R-:W-:Y:S01]  /*3670*/  ISETP.GT.AND P2, PT, R8, RZ, P1 ;  /* 0x000000ff0800720c */ /* 0x000fe20000f44270 */
[----:B------:R-:W-:Y:S01]  /*3680*/  BSSY B1, `(.L_x_70) ;  /* 0x0000008000017945 */ /* 0x000fe20003800000 */
[----:B------:R-:W-:Y:S01]  /*3690*/  FFMA R23, R23, R6, R22 ;  /* 0x0000000617177223 */ /* 0x000fe20000000016 */
[----:B---3--:R-:W-:Y:S01]  /*36a0*/  IADD3 R40, P0, R32, UR9, RZ ;  /* 0x0000000920287c10 */ /* 0x008fe2000ff1e0ff */
[----:B--2---:R-:W-:-:S03]  /*36b0*/  IMAD.MOV.U32 R30, RZ, RZ, R20 ;  /* 0x000000ffff1e7224 */ /* 0x004fc600078e0014 */
[----:B------:R2:W-:Y:S01]  /*36c0*/  @P5 STG.E desc[UR16][R28.64], R23 ;  /* 0x000000171c005986 */ /* 0x0005e2000c101910 */
[----:B------:R-:W-:-:S05]  /*36d0*/  IADD3.X R41, R33, UR10, RZ, P0, !PT ;  /* 0x0000000a21297c10 */ /* 0x000fca00087fe4ff */
[----:B------:R-:W-:Y:S05]  /*36e0*/  @!P2 BRA `(.L_x_71) ;  /* 0x000000000004a947 */ /* 0x000fea0003800000 */
[----:B------:R3:W5:Y:S02]  /*36f0*/  LDG.E.LTC128B R30, desc[UR16][R40.64] ;  /* 0x00000010281e7981 */ /* 0x000764000c1e1920 */
.L_x_71:
[----:B------:R-:W-:Y:S05]  /*3700*/  BSYNC B1 ;  /* 0x0000000000017941 */ /* 0x000fea0003800000 */
.L_x_70:
[----:B-----5:R-:W-:Y:S01]  /*3710*/  FMUL R22, R30, R7 ;  /* 0x000000071e167220 */ /* 0x020fe20000400000 */
[----:B------:R-:W-:Y:S01]  /*3720*/  IADD3 R20, P5, R38, R43, RZ ;  /* 0x0000002b26147210 */ /* 0x000fe20007fbe0ff */
[----:B------:R-:W-:Y:S01]  /*3730*/  BSSY B1, `(.L_x_72) ;  /* 0x000000b000017945 */ /* 0x000fe20003800000 */
[----:B------:R-:W-:Y:S01]  /*3740*/  ISETP.GT.AND P4, PT, R8, 0x8, P4 ;  /* 0x000000080800780c */ /* 0x000fe20002784270 */
[----:B0-----:R-:W-:Y:S01]  /*3750*/  FFMA R25, R21, R6, R22 ;  /* 0x0000000615197223 */ /* 0x001fe20000000016 */
[----:B------:R-:W-:Y:S01]  /*3760*/  IADD3 R22, P6, R34, UR6, RZ ;  /* 0x0000000622167c10 */ /* 0x000fe2000ffde0ff */
[----:B------:R-:W-:Y:S01]  /*3770*/  IMAD.X R21, R39, 0x1, R18, P5 ;  /* 0x0000000127157824 */ /* 0x000fe200028e0612 */
[----:B------:R-:W-:Y:S02]  /*3780*/  ISETP.GT.AND P0, PT, R14, 0x38, PT ;  /* 0x000000380e00780c */ /* 0x000fe40003f04270 */
[----:B------:R-:W-:Y:S02]  /*3790*/  IADD3 R24, P5, R36, R16, RZ ;  /* 0x0000001024187210 */ /* 0x000fe40007fbe0ff */
[----:B------:R0:W-:Y:S01]  /*37a0*/  @P2 STG.E desc[UR16][R20.64], R25 ;  /* 0x0000001914002986 */ /* 0x0001e2000c101910 */
[----:B--2---:R-:W-:-:S04]  /*37b0*/  IADD3.X R23, R35, UR7, RZ, P6, !PT ;  /* 0x0000000723177c10 */ /* 0x004fc8000b7fe4ff */
[----:B------:R-:W-:Y:S06]  /*37c0*/  @!P4 BRA `(.L_x_73) ;  /* 0x000000000004c947 */ /* 0x000fec0003800000 */
[----:B------:R2:W5:Y:S02]  /*37d0*/  LDG.E.LTC128B R30, desc[UR16][R22.64] ;  /* 0x00000010161e7981 */ /* 0x000564000c1e1920 */
.L_x_73:
[----:B------:R-:W-:Y:S05]  /*37e0*/  BSYNC B1 ;  /* 0x0000000000017941 */ /* 0x000fea0003800000 */
.L_x_72:
[----:B--2--5:R-:W-:Y:S01]  /*37f0*/  FMUL R22, R30, R7 ;  /* 0x000000071e167220 */ /* 0x024fe20000400000 */
[----:B0-----:R-:W-:Y:S01]  /*3800*/  IMAD.X R25, R37, 0x1, R12, P5 ;  /* 0x0000000125197824 */ /* 0x001fe200028e060c */
[----:B------:R-:W-:Y:S01]  /*3810*/  ISETP.GT.AND P1, PT, R8, 0x8, P1 ;  /* 0x000000080800780c */ /* 0x000fe20000f24270 */
[----:B------:R-:W-:Y:S01]  /*3820*/  BSSY B1, `(.L_x_74) ;  /* 0x0000008000017945 */ /* 0x000fe20003800000 */
[----:B------:R-:W-:Y:S01]  /*3830*/  FFMA R19, R19, R6, R22 ;  /* 0x0000000613137223 */ /* 0x000fe20000000016 */
[----:B------:R-:W-:Y:S02]  /*3840*/  IADD3 R22, P5, R32, UR6, RZ ;  /* 0x0000000620167c10 */ /* 0x000fe4000ffbe0ff */
[----:B------:R-:W-:Y:S02]  /*3850*/  ISETP.GT.AND P2, PT, R14, 0x39, PT ;  /* 0x000000390e00780c */ /* 0x000fe40003f44270 */
[----:B------:R0:W-:Y:S01]  /*3860*/  @P4 STG.E desc[UR16][R24.64], R19 ;  /* 0x0000001318004986 */ /* 0x0001e2000c101910 */
[----:B------:R-:W-:-:S05]  /*3870*/  IADD3.X R23, R33, UR7, RZ, P5, !PT ;  /* 0x0000000721177c10 */ /* 0x000fca000affe4ff */
[----:B------:R-:W-:Y:S05]  /*3880*/  @!P1 BRA `(.L_x_75) ;  /* 0x0000000000049947 */ /* 0x000fea0003800000 */
[----:B------:R2:W5:Y:S02]  /*3890*/  LDG.E.LTC128B R30, desc[UR16][R22.64] ;  /* 0x00000010161e7981 */ /* 0x000564000c1e1920 */
.L_x_75:
[----:B------:R-:W-:Y:S05]  /*38a0*/  BSYNC B1 ;  /* 0x0000000000017941 */ /* 0x000fea0003800000 */
.L_x_74:
[----:B--2---:R-:W-:Y:S01]  /*38b0*/  IADD3 R22, P6, R38, R16, RZ ;  /* 0x0000001026167210 */ /* 0x004fe20007fde0ff */
[----:B-----5:R-:W-:Y:S01]  /*38c0*/  FMUL R14, R30, R7 ;  /* 0x000000071e0e7220 */ /* 0x020fe20000400000 */
[----:B------:R-:W-:Y:S01]  /*38d0*/  ISETP.GT.AND P4, PT, R8, RZ, P0 ;  /* 0x000000ff0800720c */ /* 0x000fe20000784270 */
[----:B------:R-:W-:Y:S01]  /*38e0*/  BSSY B1, `(.L_x_76) ;  /* 0x0000009000017945 */ /* 0x000fe20003800000 */
[----:B0-----:R-:W-:Y:S01]  /*38f0*/  IADD3 R24, P5, R28, R43, RZ ;  /* 0x0000002b1c187210 */ /* 0x001fe20007fbe0ff */
[----:B------:R-:W-:Y:S02]  /*3900*/  IMAD.X R23, R39, 0x1, R12, P6 ;  /* 0x0000000127177824 */ /* 0x000fe400030e060c */
[----:B------:R-:W-:-:S05]  /*3910*/  FFMA R17, R17, R6, R14 ;  /* 0x0000000611117223 */ /* 0x000fca000000000e */
[----:B------:R0:W-:Y:S03]  /*3920*/  @P1 STG.E desc[UR16][R22.64], R17 ;  /* 0x0000001116001986 */ /* 0x0001e6000c101910 */
[----:B------:R-:W-:Y:S05]  /*3930*/  @!P4 BRA `(.L_x_77) ;  /* 0x00000000000cc947 */ /* 0x000fea0003800000 */
[----:B0-----:R-:W-:-:S04]  /*3940*/  IADD3 R22, P1, R26, UR9, RZ ;  /* 0x000000091a167c10 */ /* 0x001fc8000ff3e0ff */
[----:B------:R-:W-:-:S05]  /*3950*/  IADD3.X R23, R27, UR10, RZ, P1, !PT ;  /* 0x0000000a1b177c10 */ /* 0x000fca0008ffe4ff */
[----:B------:R2:W5:Y:S04]  /*3960*/  LDG.E.LTC128B R30, desc[UR16][R22.64] ;  /* 0x00000010161e7981 */ /* 0x000568000c1e1920 */
.L_x_77:
[----:B------:R-:W-:Y:S05]  /*3970*/  BSYNC B1 ;  /* 0x0000000000017941 */ /* 0x000fea0003800000 */
.L_x_76:
[----:B-----5:R-:W-:Y:S01]  /*3980*/  FMUL R14, R30, R7 ;  /* 0x000000071e0e7220 */ /* 0x020fe20000400000 */
[----:B------:R-:W-:Y:S01]  /*3990*/  IMAD.X R25, R29, 0x1, R18, P5 ;  /* 0x000000011d197824 */ /* 0x000fe200028e0612 */
[----:B------:R-:W-:Y:S01]  /*39a0*/  ISETP.GT.AND P1, PT, R8, RZ, P2 ;  /* 0x000000ff0800720c */ /* 0x000fe20001724270 */
[----:B------:R-:W-:Y:S01]  /*39b0*/  BSSY B1, `(.L_x_78) ;  /* 0x0000008000017945 */ /* 0x000fe20003800000 */
[----:B0-----:R-:W-:Y:S01]  /*39c0*/  FFMA R17, R15, R6, R14 ;  /* 0x000000060f117223 */ /* 0x001fe2000000000e */
[----:B------:R-:W-:Y:S02]  /*39d0*/  IADD3 R14, P6, R40, UR9, RZ ;  /* 0x00000009280e7c10 */ /* 0x000fe4000ffde0ff */
[----:B--2---:R-:W-:Y:S02]  /*39e0*/  IADD3 R22, P5, R20, R43, RZ ;  /* 0x0000002b14167210 */ /* 0x004fe40007fbe0ff */
[----:B------:R0:W-:Y:S01]  /*39f0*/  @P4 STG.E desc[UR16][R24.64], R17 ;  /* 0x0000001118004986 */ /* 0x0001e2000c101910 */
[----:B------:R-:W-:-:S05]  /*3a00*/  IADD3.X R15, R41, UR10, RZ, P6, !PT ;  /* 0x0000000a290f7c10 */ /* 0x000fca000b7fe4ff */
[----:B------:R-:W-:Y:S05]  /*3a10*/  @!P1 BRA `(.L_x_79) ;  /* 0x0000000000049947 */ /* 0x000fea0003800000 */
[----:B------:R2:W5:Y:S02]  /*3a20*/  LDG.E.LTC128B R30, desc[UR16][R14.64] ;  /* 0x000000100e1e7981 */ /* 0x000564000c1e1920 */
.L_x_79:
[----:B------:R-:W-:Y:S05]  /*3a30*/  BSYNC B1 ;  /* 0x0000000000017941 */ /* 0x000fea0003800000 */
.L_x_78:
[----:B--2--5:R-:W-:Y:S01]  /*3a40*/  FMUL R14, R30, R7 ;  /* 0x000000071e0e7220 */ /* 0x024fe20000400000 */
        /* <DEDUP_REMOVED lines=10> */
.L_x_81:
[----:B------:R-:W-:Y:S05]  /*3af0*/  BSYNC B1 ;  /* 0x0000000000017941 */ /* 0x000fea0003800000 */
.L_x_80:
[----:B------:R-:W-:Y:S01]  /*3b00*/  ISETP.GT.AND P2, PT, R8, 0x8, P2 ;  /* 0x000000080800780c */ /* 0x000fe20001744270 */
[----:B0----5:R-:W-:Y:S01]  /*3b10*/  FMUL R14, R30, R7 ;  /* 0x000000071e0e7220 */ /* 0x021fe20000400000 */
[----:B------:R-:W-:Y:S01]  /*3b20*/  IMAD.X R19, R29, 0x1, R12, P5 ;  /* 0x000000011d137824 */ /* 0x000fe200028e060c */
[----:B------:R-:W-:Y:S02]  /*3b30*/  BSSY B1, `(.L_x_82) ;  /* 0x0000007000017945 */ /* 0x000fe40003800000 */
[----:B------:R-:W-:-:S05]  /*3b40*/  FFMA R11, R11, R6, R14 ;  /* 0x000000060b0b7223 */ /* 0x000fca000000000e */
[----:B------:R0:W-:Y:S01]  /*3b50*/  @P0 STG.E desc[UR16][R18.64], R11 ;  /* 0x0000000b12000986 */ /* 0x0001e2000c101910 */
[----:B------:R-:W-:-:S04]  /*3b60*/  IADD3 R14, P0, R40, UR6, RZ ;  /* 0x00000006280e7c10 */ /* 0x000fc8000ff1e0ff */
[----:B------:R-:W-:Y:S01]  /*3b70*/  IADD3.X R15, R41, UR7, RZ, P0, !PT ;  /* 0x00000007290f7c10 */ /* 0x000fe200087fe4ff */
[----:B------:R-:W-:Y:S08]  /*3b80*/  @!P2 BRA `(.L_x_83) ;  /* 0x000000000004a947 */ /* 0x000ff00003800000 */
[----:B------:R0:W5:Y:S02]  /*3b90*/  LDG.E.LTC128B R30, desc[UR16][R14.64] ;  /* 0x000000100e1e7981 */ /* 0x000164000c1e1920 */
.L_x_83:
[----:B------:R-:W-:Y:S05]  /*3ba0*/  BSYNC B1 ;  /* 0x0000000000017941 */ /* 0x000fea0003800000 */
.L_x_82:
[----:B------:R-:W-:Y:S05]  /*3bb0*/  @!P2 BRA `(.L_x_84) ;  /* 0x0000000800d4a947 */ /* 0x000fea0003800000 */
[----:B------:R-:W-:Y:S01]  /*3bc0*/  IADD3 R16, P0, R20, R16, RZ ;  /* 0x0000001014107210 */ /* 0x000fe20007f1e0ff */
[----:B-----5:R-:W-:-:S04]  /*3bd0*/  FMUL R30, R30, R7 ;  /* 0x000000071e1e7220 */ /* 0x020fc80000400000 */
[----:B------:R-:W-:Y:S02]  /*3be0*/  IMAD.X R17, R21, 0x1, R12, P0 ;  /* 0x0000000115117824 */ /* 0x000fe400000e060c */
[----:B------:R-:W-:-:S05]  /*3bf0*/  FFMA R9, R9, R6, R30 ;  /* 0x0000000609097223 */ /* 0x000fca000000001e */
[----:B------:R0:W-:Y:S01]  /*3c00*/  STG.E desc[UR16][R16.64], R9 ;  /* 0x0000000910007986 */ /* 0x0001e2000c101910 */
[----:B------:R-:W-:Y:S05]  /*3c10*/  BRA `(.L_x_84) ;  /* 0x0000000800bc7947 */ /* 0x000fea0003800000 */
.L_x_25:
[----:B------:R-:W-:Y:S01]  /*3c20*/  ULDC.64 UR6, c[0x0][0x6c0] ;  /* 0x0001b00000067ab9 */ /* 0x000fe20000000a00 */
[----:B------:R-:W-:Y:S01]  /*3c30*/  ISETP.GT.AND P2, PT, R14, 0x1, PT ;  /* 0x000000010e00780c */ /* 0x000fe20003f44270 */
[-C--:B--2---:R-:W-:Y:S01]  /*3c40*/  FMUL R99, R99, R6.reuse ;  /* 0x0000000663637220 */ /* 0x084fe20000400000 */
[----:B------:R-:W-:Y:S01]  /*3c50*/  LEA R24, P1, R90, UR6, 0x2 ;  /* 0x000000065a187c11 */ /* 0x000fe2000f8210ff */
[-C--:B------:R-:W-:Y:S01]  /*3c60*/  FMUL R31, R58, R6.reuse ;  /* 0x000000063a1f7220 */ /* 0x080fe20000400000 */
[----:B------:R-:W-:Y:S01]  /*3c70*/  ISETP.GT.AND P4, PT, R8, RZ, P2 ;  /* 0x000000ff0800720c */ /* 0x000fe20001784270 */
[-C--:B------:R-:W-:Y:S01]  /*3c80*/  FMUL R97, R97, R6.reuse ;  /* 0x0000000661617220 */ /* 0x080fe20000400000 */
[----:B------:R-:W-:Y:S01]  /*3c90*/  LEA.HI.X R25, R90, UR7, R43, 0x2, P1 ;  /* 0x000000075a197c11 */ /* 0x000fe200088f142b */
[-C--:B------:R-:W-:Y:S01]  /*3ca0*/  FMUL R33, R22, R6.reuse ;  /* 0x0000000616217220 */ /* 0x080fe20000400000 */
[----:B------:R-:W-:Y:S01]  /*3cb0*/  ISETP.GT.AND P1, PT, R8, 0x8, P0 ;  /* 0x000000080800780c */ /* 0x000fe20000724270 */
[----:B------:R-:W-:Y:S01]  /*3cc0*/  FMUL R95, R95, R6 ;  /* 0x000000065f5f7220 */ /* 0x000fe20000400000 */
[C-C-:B------:R-:W-:Y:S01]  /*3cd0*/  SHF.L.U64.HI R39, R40.reuse, 0x5, R41.reuse ;  /* 0x0000000528277819 */ /* 0x140fe20000010229 */
[----:B------:R-:W-:Y:S01]  /*3ce0*/  @P5 STG.E desc[UR16][R24.64], R99 ;  /* 0x0000006318005986 */ /* 0x000fe2000c101910 */
[----:B------:R-:W-:Y:S01]  /*3cf0*/  LEA R26, P5, R40, R24, 0x2 ;  /* 0x00000018281a7211 */ /* 0x000fe200078a10ff */
[-C--:B------:R-:W-:Y:S01]  /*3d00*/  FMUL R35, R20, R6.reuse ;  /* 0x0000000614237220 */ /* 0x080fe20000400000 */
[----:B------:R-:W-:Y:S01]  /*3d10*/  ISETP.GT.AND P0, PT, R14, 0x8, PT ;  /* 0x000000080e00780c */ /* 0x000fe20003f04270 */
[-C--:B------:R-:W-:Y:S01]  /*3d20*/  FMUL R93, R93, R6.reuse ;  /* 0x000000065d5d7220 */ /* 0x080fe20000400000 */
[C---:B------:R-:W-:Y:S01]  /*3d30*/  LEA.HI.X R27, R40.reuse, R25, R41, 0x2, P5 ;  /* 0x00000019281b7211 */ /* 0x040fe200028f1429 */
[----:B------:R-:W-:Y:S01]  /*3d40*/  IMAD.SHL.U32 R41, R40, 0x20, RZ ;  /* 0x0000002028297824 */ /* 0x000fe200078e00ff */
[----:B------:R-:W-:Y:S01]  /*3d50*/  ISETP.GT.AND P2, PT, R8, 0x8, P2 ;  /* 0x000000080800780c */ /* 0x000fe20001744270 */
[----:B------:R-:W-:Y:S01]  /*3d60*/  FMUL R37, R60, R6 ;  /* 0x000000063c257220 */ /* 0x000fe20000400000 */
[----:B------:R-:W-:Y:S01]  /*3d70*/  ISETP.GT.AND P5, PT, R8, RZ, P0 ;  /* 0x000000ff0800720c */ /* 0x000fe200007a4270 */
[----:B------:R0:W-:Y:S01]  /*3d80*/  @P4 STG.E desc[UR16][R26.64], R31 ;  /* 0x0000001f1a004986 */ /* 0x0001e2000c101910 */
[----:B------:R-:W-:Y:S01]  /*3d90*/  IADD3 R28, P4, R41, R24, RZ ;  /* 0x00000018291c7210 */ /* 0x000fe20007f9e0ff */
[----:B------:R-:W-:Y:S01]  /*3da0*/  FMUL R89, R89, R6 ;  /* 0x0000000659597220 */ /* 0x000fe20000400000 */
[----:B------:R-:W-:Y:S01]  /*3db0*/  IADD3 R30, P6, R41, R26, RZ ;  /* 0x0000001a291e7210 */ /* 0x000fe20007fde0ff */
[----:B------:R1:W-:Y:S01]  /*3dc0*/  @P1 STG.E desc[UR16][R24.64+0x20], R97 ;  /* 0x0000206118001986 */ /* 0x0003e2000c101910 */
[----:B------:R-:W-:Y:S01]  /*3dd0*/  ISETP.GT.AND P1, PT, R14, 0x9, PT ;  /* 0x000000090e00780c */ /* 0x000fe20003f24270 */
[----:B------:R-:W-:Y:S01]  /*3de0*/  IMAD.X R29, R39, 0x1, R25, P4 ;  /* 0x00000001271d7824 */ /* 0x000fe200020e0619 */
[C---:B------:R-:W-:Y:S01]  /*3df0*/  ISETP.GT.AND P0, PT, R8.reuse, 0x8, P0 ;  /* 0x000000080800780c */ /* 0x040fe20000704270 */
[----:B------:R-:W-:Y:S01]  /*3e00*/  FMUL R87, R87, R6 ;  /* 0x0000000657577220 */ /* 0x000fe20000400000 */
[C---:B------:R-:W-:Y:S01]  /*3e10*/  ISETP.GT.AND P4, PT, R8.reuse, RZ, P1 ;  /* 0x000000ff0800720c */ /* 0x040fe20000f84270 */
[----:B------:R2:W-:Y:S01]  /*3e20*/  @P2 STG.E desc[UR16][R26.64+0x20], R33 ;  /* 0x000020211a002986 */ /* 0x0005e2000c101910 */
[----:B------:R-:W-:Y:S01]  /*3e30*/  IADD3 R43, P2, R41, 0x20, RZ ;  /* 0x00000020292b7810 */ /* 0x000fe20007f5e0ff */
[----:B0-----:R-:W-:Y:S01]  /*3e40*/  IMAD.X R31, R39, 0x1, R27, P6 ;  /* 0x00000001271f7824 */ /* 0x001fe200030e061b */
[----:B------:R-:W-:Y:S01]  /*3e50*/  ISETP.GT.AND P1, PT, R8, 0x8, P1 ;  /* 0x000000080800780c */ /* 0x000fe20000f24270 */
[----:B------:R-:W-:Y:S01]  /*3e60*/  @P5 STG.E desc[UR16][R28.64], R95 ;  /* 0x0000005f1c005986 */ /* 0x000fe2000c101910 */
[----:B------:R-:W-:Y:S01]  /*3e70*/  IADD3 R32, P6, R41, R28, RZ ;  /* 0x0000001c29207210 */ /* 0x000fe20007fde0ff */
[----:B------:R-:W-:Y:S01]  /*3e80*/  IMAD.X R45, RZ, RZ, R39, P2 ;  /* 0x000000ffff2d7224 */ /* 0x000fe200010e0627 */
[----:B-1----:R-:W-:Y:S01]  /*3e90*/  IADD3 R24, P5, R43, R24, RZ ;  /* 0x000000182b187210 */ /* 0x002fe20007fbe0ff */
[-C--:B------:R-:W-:Y:S01]  /*3ea0*/  FMUL R85, R85, R6.reuse ;  /* 0x0000000655557220 */ /* 0x080fe20000400000 */
[----:B------:R-:W-:Y:S01]  /*3eb0*/  ISETP.GT.AND P2, PT, R14, 0x10, PT ;  /* 0x000000100e00780c */ /* 0x000fe20003f44270 */
[-C--:B------:R-:W-:Y:S01]  /*3ec0*/  FMUL R83, R83, R6.reuse ;  /* 0x0000000653537220 */ /* 0x080fe20000400000 */
[----:B------:R-:W-:Y:S01]  /*3ed0*/  FMUL R81, R81, R6 ;  /* 0x0000000651517220 */ /* 0x000fe20000400000 */
[----:B------:R-:W-:Y:S01]  /*3ee0*/  IMAD.X R25, R45, 0x1, R25, P5 ;  /* 0x000000012d197824 */ /* 0x000fe200028e0619 */
[----:B------:R-:W-:Y:S01]  /*3ef0*/  @P4 STG.E desc[UR16][R30.64], R35 ;  /* 0x000000231e004986 */ /* 0x000fe2000c101910 */
[----:B--2---:R-:W-:Y:S01]  /*3f00*/  IADD3 R26, P4, R43, R26, RZ ;  /* 0x0000001a2b1a7210 */ /* 0x004fe20007f9e0ff */
[----:B------:R-:W-:Y:S01]  /*3f10*/  IMAD.X R33, R39, 0x1, R29, P6 ;  /* 0x0000000127217824 */ /* 0x000fe200030e061d */
[----:B------:R-:W-:Y:S01]  /*3f20*/  ISETP.GT.AND P5, PT, R8, RZ, P2 ;  /* 0x000000ff0800720c */ /* 0x000fe200017a4270 */
[----:B------:R0:W-:Y:S01]  /*3f30*/  @P0 STG.E desc[UR16][R24.64], R93 ;  /* 0x0000005d18000986 */ /* 0x0001e2000c101910 */
[----:B------:R-:W-:Y:S01]  /*3f40*/  ISETP.GT.AND P0, PT, R14, 0x11, PT ;  /* 0x000000110e00780c */ /* 0x000fe20003f04270 */
[----:B------:R-:W-:-:S02]  /*3f50*/  IMAD.X R27, R45, 0x1, R27, P4 ;  /* 0x000000012d1b7824 */ /* 0x000fc400020e061b */
[-C--:B------:R-:W-:Y:S01]  /*3f60*/  FMUL R79, R79, R6.reuse ;  /* 0x000000064f4f7220 */ /* 0x080fe20000400000 */
[-C--:B------:R-:W-:Y:S01]  /*3f70*/  FMUL R75, R75, R6.reuse ;  /* 0x000000064b4b7220 */ /* 0x080fe20000400000 */
[C---:B------:R-:W-:Y:S01]  /*3f80*/  ISETP.GT.AND P4, PT, R8.reuse, RZ, P0 ;  /* 0x000000ff0800720c */ /* 0x040fe20000784270 */
[-C--:B------:R-:W-:Y:S01]  /*3f90*/  FMUL R73, R73, R6.reuse ;  /* 0x0000000649497220 */ /* 0x080fe20000400000 */
[----:B------:R1:W-:Y:S01]  /*3fa0*/  @P1 STG.E desc[UR16][R26.64], R37 ;  /* 0x000000251a001986 */ /* 0x0003e2000c101910 */
[----:B------:R-:W-:Y:S01]  /*3fb0*/  ISETP.GT.AND P1, PT, R8, 0x8, P2 ;  /* 0x000000080800780c */ /* 0x000fe20001724270 */
[----:B------:R-:W-:Y:S01]  /*3fc0*/  FMUL R71, R71, R6 ;  /* 0x0000000647477220 */ /* 0x000fe20000400000 */
[----:B------:R-:W-:Y:S01]  /*3fd0*/  IADD3 R34, P2, R41, R30, RZ ;  /* 0x0000001e29227210 */ /* 0x000fe20007f5e0ff */
[----:B------:R-:W-:Y:S01]  /*3fe0*/  FMUL R69, R69, R6 ;  /* 0x0000000645457220 */ /* 0x000fe20000400000 */
[----:B------:R-:W-:Y:S01]  /*3ff0*/  @P5 STG.E desc[UR16][R32.64], R89 ;  /* 0x0000005920005986 */ /* 0x000fe2000c101910 */
[----:B0-----:R-:W-:Y:S01]  /*4000*/  IADD3 R24, P5, R43, R28, RZ ;  /* 0x0000001c2b187210 */ /* 0x001fe20007fbe0ff */
[-C--:B------:R-:W-:Y:S01]  /*4010*/  FMUL R67, R67, R6.reuse ;  /* 0x0000000643437220 */ /* 0x080fe20000400000 */
[----:B------:R-:W-:Y:S01]  /*4020*/  IMAD.X R35, R39, 0x1, R31, P2 ;  /* 0x0000000127237824 */ /* 0x000fe200010e061f */
[----:B------:R-:W-:Y:S01]  /*4030*/  ISETP.GT.AND P2, PT, R14, 0x18, PT ;  /* 0x000000180e00780c */ /* 0x000fe20003f44270 */
[-C--:B------:R-:W-:Y:S01]  /*4040*/  FMUL R65, R65, R6.reuse ;  /* 0x0000000641417220 */ /* 0x080fe20000400000 */
[C---:B------:R-:W-:Y:S01]  /*4050*/  ISETP.GT.AND P0, PT, R8.reuse, 0x8, P0 ;  /* 0x000000080800780c */ /* 0x040fe20000704270 */
[----:B------:R-:W-:Y:S01]  /*4060*/  IMAD.X R25, R45, 0x1, R29, P5 ;  /* 0x000000012d197824 */ /* 0x000fe200028e061d */
[----:B------:R-:W-:Y:S01]  /*4070*/  @P4 STG.E desc[UR16][R34.64], R87 ;  /* 0x0000005722004986 */ /* 0x000fe2000c101910 */
[----:B------:R-:W-:Y:S01]  /*4080*/  ISETP.GT.AND P5, PT, R8, RZ, P2 ;  /* 0x000000ff0800720c */ /* 0x000fe200017a4270 */
[----:B------:R-:W-:Y:S01]  /*4090*/  FMUL R63, R63, R6 ;  /* 0x000000063f3f7220 */ /* 0x000fe20000400000 */
[----:B-1----:R-:W-:Y:S01]  /*40a0*/  IADD3 R26, P4, R43, R30, RZ ;  /* 0x0000001e2b1a7210 */ /* 0x002fe20007f9e0ff */
[----:B------:R0:W-:Y:S01]  /*40b0*/  @P1 STG.E desc[UR16][R24.64], R85 ;  /* 0x0000005518001986 */ /* 0x0001e2000c101910 */
[----:B------:R-:W-:Y:S01]  /*40c0*/  IADD3 R28, P6, R41, R32, RZ ;  /* 0x00000020291c7210 */ /* 0x000fe20007fde0ff */
[-C--:B------:R-:W-:Y:S01]  /*40d0*/  FMUL R61, R61, R6.reuse ;  /* 0x000000063d3d7220 */ /* 0x080fe20000400000 */
[----:B------:R-:W-:Y:S01]  /*40e0*/  ISETP.GT.AND P1, PT, R14, 0x19, PT ;  /* 0x000000190e00780c */ /* 0x000fe20003f24270 */
[----:B------:R-:W-:Y:S01]  /*40f0*/  IMAD.X R27, R45, 0x1, R31, P4 ;  /* 0x000000012d1b7824 */ /* 0x000fe200020e061f */
[C---:B------:R-:W-:Y:S01]  /*4100*/  ISETP.GT.AND P2, PT, R8.reuse, 0x8, P2 ;  /* 0x000000080800780c */ /* 0x040fe20001744270 */
[----:B------:R-:W-:Y:S01]  /*4110*/  IMAD.X R29, R39, 0x1, R33, P6 ;  /* 0x00000001271d7824 */ /* 0x000fe200030e0621 */
[C---:B------:R-:W-:Y:S01]  /*4120*/  ISETP.GT.AND P4, PT, R8.reuse, RZ, P1 ;  /* 0x000000ff0800720c */ /* 0x040fe20000f84270 */
[----:B------:R-:W-:Y:S01]  /*4130*/  FMUL R59, R59, R6 ;  /* 0x000000063b3b7220 */ /* 0x000fe20000400000 */
[----:B------:R1:W-:Y:S01]  /*4140*/  @P0 STG.E desc[UR16][R26.64], R83 ;  /* 0x000000531a000986 */ /* 0x0003e2000c101910 */
[----:B------:R-:W-:Y:S01]  /*4150*/  IADD3 R30, P0, R41, R34, RZ ;  /* 0x00000022291e7210 */ /* 0x000fe20007f1e0ff */
[----:B------:R-:W-:Y:S01]  /*4160*/  FMUL R57, R57, R6 ;  /* 0x0000000639397220 */ /* 0x000fe20000400000 */
[----:B------:R-:W-:Y:S01]  /*4170*/  ISETP.GT.AND P1, PT, R8, 0x8, P1 ;  /* 0x000000080800780c */ /* 0x000fe20000f24270 */
[----:B------:R-:W-:Y:S01]  /*4180*/  @P5 STG.E desc[UR16][R28.64], R81 ;  /* 0x000000511c005986 */ /* 0x000fe2000c101910 */
[----:B0-----:R-:W-:Y:S01]  /*4190*/  IADD3 R24, P5, R43, R32, RZ ;  /* 0x000000202b187210 */ /* 0x001fe20007fbe0ff */
[----:B------:R-:W-:Y:S01]  /*41a0*/  IMAD.X R31, R39, 0x1, R35, P0 ;  /* 0x00000001271f7824 */ /* 0x000fe200000e0623 */
[----:B------:R-:W-:Y:S01]  /*41b0*/  ISETP.GT.AND P0, PT, R14, 0x20, PT ;  /* 0x000000200e00780c */ /* 0x000fe20003f04270 */
[----:B------:R-:W-:Y:S01]  /*41c0*/  FMUL R37, R19, R6 ;  /* 0x0000000613257220 */ /* 0x000fe20000400000 */
[----:B------:R-:W-:Y:S01]  /*41d0*/  IADD3 R32, P6, R41, R28, RZ ;  /* 0x0000001c29207210 */ /* 0x000fe20007fde0ff */
[----:B------:R-:W-:Y:S01]  /*41e0*/  IMAD.X R25, R45, 0x1, R33, P5 ;  /* 0x000000012d197824 */ /* 0x000fe200028e0621 */
[----:B------:R-:W-:Y:S01]  /*41f0*/  @P4 STG.E desc[UR16][R30.64], R79 ;  /* 0x0000004f1e004986 */ /* 0x000fe2000c101910 */
[----:B-1----:R-:W-:Y:S01]  /*4200*/  IADD3 R26, P5, R43, R34, RZ ;  /* 0x000000222b1a7210 */ /* 0x002fe20007fbe0ff */
[-C--:B------:R-:W-:Y:S01]  /*4210*/  FMUL R15, R15, R6.reuse ;  /* 0x000000060f0f7220 */ /* 0x080fe20000400000 */
[----:B------:R-:W-:Y:S01]  /*4220*/  ISETP.GT.AND P4, PT, R8, RZ, P0 ;  /* 0x000000ff0800720c */ /* 0x000fe20000784270 */
[----:B------:R0:W-:Y:S01]  /*4230*/  @P2 STG.E desc[UR16][R24.64], R75 ;  /* 0x0000004b18002986 */ /* 0x0001e2000c101910 */
        /* <DEDUP_REMOVED lines=8> */
[-C--:B------:R-:W-:Y:S01]  /*42c0*/  FMUL R11, R11, R6.reuse ;  /* 0x000000060b0b7220 */ /* 0x080fe20000400000 */
[----:B------:R-:W-:Y:S01]  /*42d0*/  ISETP.GT.AND P2, PT, R8, 0x8, P2 ;  /* 0x000000080800780c */ /* 0x000fe20001744270 */
[----:B------:R-:W-:Y:S01]  /*42e0*/  FMUL R9, R9, R6 ;  /* 0x0000000609097220 */ /* 0x000fe20000400000 */
[----:B------:R-:W-:Y:S01]  /*42f0*/  @P4 STG.E desc[UR16][R32.64], R71 ;  /* 0x0000004720004986 */ /* 0x000fe2000c101910 */
[----:B0-----:R-:W-:Y:S01]  /*4300*/  IADD3 R24, P4, R43, R28, RZ ;  /* 0x0000001c2b187210 */ /* 0x001fe20007f9e0ff */
[----:B------:R-:W-:Y:S01]  /*4310*/  IMAD.X R35, R39, 0x1, R31, P1 ;  /* 0x0000000127237824 */ /* 0x000fe200008e061f */
[----:B------:R-:W-:-:S02]  /*4320*/  ISETP.GT.AND P1, PT, R14, 0x28, PT ;  /* 0x000000280e00780c */ /* 0x000fc40003f24270 */
[----:B------:R-:W-:Y:S01]  /*4330*/  IADD3 R28, P6, R41, R32, RZ ;  /* 0x00000020291c7210 */ /* 0x000fe20007fde0ff */
[----:B------:R-:W-:Y:S01]  /*4340*/  IMAD.X R25, R45, 0x1, R29, P4 ;  /* 0x000000012d197824 */ /* 0x000fe200020e061d */
[----:B------:R-:W-:Y:S01]  /*4350*/  @P5 STG.E desc[UR16][R34.64], R69 ;  /* 0x0000004522005986 */ /* 0x000fe2000c101910 */
[----:B-1----:R-:W-:Y:S02]  /*4360*/  IADD3 R26, P5, R43, R30, RZ ;  /* 0x0000001e2b1a7210 */ /* 0x002fe40007fbe0ff */
[----:B------:R-:W-:Y:S01]  /*4370*/  ISETP.GT.AND P4, PT, R8, RZ, P1 ;  /* 0x000000ff0800720c */ /* 0x000fe20000f84270 */
[----:B------:R0:W-:Y:S01]  /*4380*/  @P0 STG.E desc[UR16][R24.64], R67 ;  /* 0x0000004318000986 */ /* 0x0001e2000c101910 */
[----:B------:R-:W-:Y:S01]  /*4390*/  ISETP.GT.AND P0, PT, R14, 0x29, PT ;  /* 0x000000290e00780c */ /* 0x000fe20003f04270 */
[----:B------:R-:W-:Y:S01]  /*43a0*/  IMAD.X R27, R45, 0x1, R31, P5 ;  /* 0x000000012d1b7824 */ /* 0x000fe200028e061f */
[C---:B------:R-:W-:Y:S01]  /*43b0*/  ISETP.GT.AND P1, PT, R8.reuse, 0x8, P1 ;  /* 0x000000080800780c */ /* 0x040fe20000f24270 */
[----:B------:R-:W-:Y:S01]  /*43c0*/  IMAD.X R29, R39, 0x1, R33, P6 ;  /* 0x00000001271d7824 */ /* 0x000fe200030e0621 */
[----:B------:R-:W-:-:S02]  /*43d0*/  ISETP.GT.AND P5, PT, R8, RZ, P0 ;  /* 0x000000ff0800720c */ /* 0x000fc400007a4270 */
[----:B------:R1:W-:Y:S01]  /*43e0*/  @P2 STG.E desc[UR16][R26.64], R65 ;  /* 0x000000411a002986 */ /* 0x0003e2000c101910 */
[----:B------:R-:W-:Y:S02]  /*43f0*/  IADD3 R30, P2, R41, R34, RZ ;  /* 0x00000022291e7210 */ /* 0x000fe40007f5e0ff */
[----:B------:R-:W-:Y:S02]  /*4400*/  ISETP.GT.AND P0, PT, R8, 0x8, P0 ;  /* 0x000000080800780c */ /* 0x000fe40000704270 */
[----:B------:R-:W-:Y:S01]  /*4410*/  @P4 STG.E desc[UR16][R28.64], R63 ;  /* 0x0000003f1c004986 */ /* 0x000fe2000c101910 */
[----:B0-----:R-:W-:Y:S01]  /*4420*/  IADD3 R24, P4, R43, R32, RZ ;  /* 0x000000202b187210 */ /* 0x001fe20007f9e0ff */
[----:B------:R-:W-:Y:S01]  /*4430*/  IMAD.X R31, R39, 0x1, R35, P2 ;  /* 0x00000001271f7824 */ /* 0x000fe200010e0623 */
[----:B------:R-:W-:Y:S02]  /*4440*/  ISETP.GT.AND P2, PT, R14, 0x30, PT ;  /* 0x000000300e00780c */ /* 0x000fe40003f44270 */
[----:B------:R-:W-:Y:S01]  /*4450*/  IADD3 R22, P6, R41, R28, RZ ;  /* 0x0000001c29167210 */ /* 0x000fe20007fde0ff */
[----:B------:R-:W-:Y:S01]  /*4460*/  IMAD.X R25, R45, 0x1, R33, P4 ;  /* 0x000000012d197824 */ /* 0x000fe200020e0621 */
[----:B------:R-:W-:Y:S01]  /*4470*/  @P5 STG.E desc[UR16][R30.64], R61 ;  /* 0x0000003d1e005986 */ /* 0x000fe2000c101910 */
[----:B-1----:R-:W-:Y:S01]  /*4480*/  IADD3 R26, P5, R43, R34, RZ ;  /* 0x000000222b1a7210 */ /* 0x002fe20007fbe0ff */
[----:B------:R-:W-:Y:S01]  /*4490*/  FMUL R33, R23, R6 ;  /* 0x0000000617217220 */ /* 0x000fe20000400000 */
[----:B------:R-:W-:Y:S01]  /*44a0*/  ISETP.GT.AND P4, PT, R8, RZ, P2 ;  /* 0x000000ff0800720c */ /* 0x000fe20001784270 */
[----:B------:R0:W-:Y:S01]  /*44b0*/  @P1 STG.E desc[UR16][R24.64], R59 ;  /* 0x0000003b18001986 */ /* 0x0001e2000c101910 */
[----:B------:R-:W-:Y:S01]  /*44c0*/  ISETP.GT.AND P1, PT, R14, 0x31, PT ;  /* 0x000000310e00780c */ /* 0x000fe20003f24270 */
[----:B------:R-:W-:-:S02]  /*44d0*/  IMAD.X R27, R45, 0x1, R35, P5 ;  /* 0x000000012d1b7824 */ /* 0x000fc400028e0623 */
[----:B------:R-:W-:Y:S01]  /*44e0*/  FMUL R35, R21, R6 ;  /* 0x0000000615237220 */ /* 0x000fe20000400000 */
[----:B------:R-:W-:Y:S01]  /*44f0*/  IMAD.X R23, R39, 0x1, R29, P6 ;  /* 0x0000000127177824 */ /* 0x000fe200030e061d */
[C---:B------:R-:W-:Y:S02]  /*4500*/  ISETP.GT.AND P5, PT, R8.reuse, RZ, P1 ;  /* 0x000000ff0800720c */ /* 0x040fe40000fa4270 */
[----:B------:R-:W-:Y:S01]  /*4510*/  ISETP.GT.AND P6, PT, R8, 0x8, P2 ;  /* 0x000000080800780c */ /* 0x000fe200017c4270 */
[----:B------:R1:W-:Y:S01]  /*4520*/  @P0 STG.E desc[UR16][R26.64], R57 ;  /* 0x000000391a000986 */ /* 0x0003e2000c101910 */
[----:B------:R-:W-:Y:S02]  /*4530*/  IADD3 R20, P0, R41, R30, RZ ;  /* 0x0000001e29147210 */ /* 0x000fe40007f1e0ff */
[C---:B------:R-:W-:Y:S01]  /*4540*/  IADD3 R18, P2, R43.reuse, R28, RZ ;  /* 0x0000001c2b127210 */ /* 0x040fe20007f5e0ff */
[----:B------:R2:W-:Y:S01]  /*4550*/  @P4 STG.E desc[UR16][R22.64], R33 ;  /* 0x0000002116004986 */ /* 0x0005e2000c101910 */
[----:B0-----:R-:W-:Y:S01]  /*4560*/  IADD3 R24, P4, R43, R30, RZ ;  /* 0x0000001e2b187210 */ /* 0x001fe20007f9e0ff */
[----:B------:R-:W-:Y:S01]  /*4570*/  IMAD.X R21, R39, 0x1, R31, P0 ;  /* 0x0000000127157824 */ /* 0x000fe200000e061f */
[C---:B------:R-:W-:Y:S01]  /*4580*/  ISETP.GT.AND P0, PT, R14.reuse, 0x39, PT ;  /* 0x000000390e00780c */ /* 0x040fe20003f04270 */
[C---:B------:R-:W-:Y:S01]  /*4590*/  IMAD.X R19, R45.reuse, 0x1, R29, P2 ;  /* 0x000000012d137824 */ /* 0x040fe200010e061d */
[----:B------:R-:W-:Y:S01]  /*45a0*/  ISETP.GT.AND P2, PT, R14, 0x38, PT ;  /* 0x000000380e00780c */ /* 0x000fe20003f44270 */
[----:B------:R-:W-:Y:S01]  /*45b0*/  IMAD.X R25, R45, 0x1, R31, P4 ;  /* 0x000000012d197824 */ /* 0x000fe200020e061f */
[----:B------:R-:W-:Y:S01]  /*45c0*/  @P5 STG.E desc[UR16][R20.64], R35 ;  /* 0x0000002314005986 */ /* 0x000fe2000c101910 */
[----:B------:R-:W-:-:S02]  /*45d0*/  IADD3 R28, P5, R43, R22, RZ ;  /* 0x000000162b1c7210 */ /* 0x000fc40007fbe0ff */
[C---:B------:R-:W-:Y:S01]  /*45e0*/  ISETP.GT.AND P1, PT, R8.reuse, 0x8, P1 ;  /* 0x000000080800780c */ /* 0x040fe20000f24270 */
[----:B------:R0:W-:Y:S01]  /*45f0*/  @P6 STG.E desc[UR16][R18.64], R37 ;  /* 0x0000002512006986 */ /* 0x0001e2000c101910 */
[----:B-1----:R-:W-:Y:S01]  /*4600*/  IADD3 R26, P6, R41, R22, RZ ;  /* 0x00000016291a7210 */ /* 0x002fe20007fde0ff */
[--C-:B------:R-:W-:Y:S01]  /*4610*/  IMAD.X R29, R45, 0x1, R23.reuse, P5 ;  /* 0x000000012d1d7824 */ /* 0x100fe200028e0617 */
[-C--:B--2---:R-:W-:Y:S02]  /*4620*/  IADD3 R22, P4, R41, R20.reuse, RZ ;  /* 0x0000001429167210 */ /* 0x084fe40007f9e0ff */
[----:B------:R-:W-:Y:S01]  /*4630*/  IADD3 R16, P5, R43, R20, RZ ;  /* 0x000000142b107210 */ /* 0x000fe20007fbe0ff */
[C---:B------:R-:W-:Y:S01]  /*4640*/  IMAD.X R27, R39.reuse, 0x1, R23, P6 ;  /* 0x00000001271b7824 */ /* 0x040fe200030e0617 */
[C---:B------:R-:W-:Y:S01]  /*4650*/  ISETP.GT.AND P6, PT, R8.reuse, RZ, P2 ;  /* 0x000000ff0800720c */ /* 0x040fe200017c4270 */
[----:B------:R-:W-:Y:S01]  /*4660*/  IMAD.X R23, R39, 0x1, R21, P4 ;  /* 0x0000000127177824 */ /* 0x000fe200020e0615 */
[----:B------:R-:W-:-:S02]  /*4670*/  ISETP.GT.AND P4, PT, R8, RZ, P0 ;  /* 0x000000ff0800720c */ /* 0x000fc40000784270 */
[C---:B------:R-:W-:Y:S01]  /*4680*/  ISETP.GT.AND P2, PT, R8.reuse, 0x8, P2 ;  /* 0x000000080800780c */ /* 0x040fe20001744270 */
[----:B0-----:R-:W-:Y:S01]  /*4690*/  FMUL R19, R17, R6 ;  /* 0x0000000611137220 */ /* 0x001fe20000400000 */
[----:B------:R-:W-:Y:S01]  /*46a0*/  ISETP.GT.AND P0, PT, R8, 0x8, P0 ;  /* 0x000000080800780c */ /* 0x000fe20000704270 */
[----:B------:R-:W-:-:S03]  /*46b0*/  IMAD.X R17, R45, 0x1, R21, P5 ;  /* 0x000000012d117824 */ /* 0x000fc600028e0615 */
[----:B------:R0:W-:Y:S04]  /*46c0*/  @P1 STG.E desc[UR16][R24.64], R19 ;  /* 0x0000001318001986 */ /* 0x0001e8000c101910 */
[----:B------:R0:W-:Y:S04]  /*46d0*/  @P6 STG.E desc[UR16][R26.64], R15 ;  /* 0x0000000f1a006986 */ /* 0x0001e8000c101910 */
[----:B------:R0:W-:Y:S04]  /*46e0*/  @P4 STG.E desc[UR16][R22.64], R13 ;  /* 0x0000000d16004986 */ /* 0x0001e8000c101910 */
[----:B------:R0:W-:Y:S04]  /*46f0*/  @P2 STG.E desc[UR16][R28.64], R11 ;  /* 0x0000000b1c002986 */ /* 0x0001e8000c101910 */
[----:B------:R0:W-:Y:S02]  /*4700*/  @P0 STG.E desc[UR16][R16.64], R9 ;  /* 0x0000000910000986 */ /* 0x0001e4000c101910 */
.L_x_84:
[----:B------:R-:W-:Y:S05]  /*4710*/  BSYNC B0 ;  /* 0x0000000000007941 */ /* 0x000fea0003800000 */
.L_x_24:
[----:B------:R-:W-:Y:S01]  /*4720*/  ULDC UR6, c[0x0][0xc] ;  /* 0x0000030000067ab9 */ /* 0x000fe20000000800 */
[----:B------:R-:W-:Y:S01]  /*4730*/  ULDC UR7, c[0x0][0x10] ;  /* 0x0000040000077ab9 */ /* 0x000fe20000000800 */
[----:B0-----:R-:W0:Y:S01]  /*4740*/  LDC R11, c[0x0][0x14] ;  /* 0x00000500ff0b7b82 */ /* 0x001e220000000800 */
[----:B------:R-:W-:Y:S01]  /*4750*/  UIMAD.WIDE.U32 UR6, UR6, UR7, URZ ;  /* 0x00000007060672a5 */ /* 0x000fe2000f8e003f */
[----:B------:R-:W-:Y:S02]  /*4760*/  IMAD.MOV.U32 R8, RZ, RZ, R0 ;  /* 0x000000ffff087224 */ /* 0x000fe400078e0000 */
[----:B------:R-:W-:Y:S02]  /*4770*/  IMAD.MOV.U32 R9, RZ, RZ, R5 ;  /* 0x000000ffff097224 */ /* 0x000fe400078e0005 */
[----:B------:R-:W-:Y:S02]  /*4780*/  IMAD.MOV.U32 R16, RZ, RZ, -0x1 ;  /* 0xffffffffff107424 */ /* 0x000fe400078e00ff */
[----:B------:R-:W-:-:S02]  /*4790*/  IMAD.MOV.U32 R12, RZ, RZ, -0x1 ;  /* 0xffffffffff0c7424 */ /* 0x000fc400078e00ff */
[----:B0-----:R-:W-:-:S04]  /*47a0*/  IMAD.WIDE.U32 R8, R11, UR6, R8 ;  /* 0x000000060b087c25 */ /* 0x001fc8000f8e0008 */
[----:B------:R-:W-:Y:S01]  /*47b0*/  IMAD R5, R11, UR7, RZ ;  /* 0x000000070b057c24 */ /* 0x000fe2000f8e02ff */
[----:B------:R-:W-:Y:S01]  /*47c0*/  ULDC.64 UR6, c[0x0][0x750] ;  /* 0x0001d40000067ab9 */ /* 0x000fe20000000a00 */
[----:B------:R-:W-:Y:S01]  /*47d0*/  IMAD.MOV.U32 R0, RZ, RZ, R8 ;  /* 0x000000ffff007224 */ /* 0x000fe200078e0008 */
[----:B------:R-:W-:Y:S01]  /*47e0*/  ISETP.GE.U32.AND P0, PT, R8, UR6, PT ;  /* 0x0000000608007c0c */ /* 0x000fe2000bf06070 */
[----:B------:R-:W-:Y:S01]  /*47f0*/  IMAD.IADD R5, R9, 0x1, R5 ;  /* 0x0000000109057824 */ /* 0x000fe200078e0205 */
[----:B------:R-:W-:-:S04]  /*4800*/  PRMT R9, RZ, 0x7610, R9 ;  /* 0x00007610ff097816 */ /* 0x000fc80000000009 */
[----:B------:R-:W-:-:S13]  /*4810*/  ISETP.GE.U32.AND.EX P0, PT, R5, UR7, PT, P0 ;  /* 0x0000000705007c0c */ /* 0x000fda000bf06100 */
[----:B------:R-:W-:Y:S05]  /*4820*/  @P0 BRA `(.L_x_85) ;  /* 0x0000000400680947 */ /* 0x000fea0003800000 */
[----:B------:R-:W0:Y:S01]  /*4830*/  S2R R20, SR_CTAID.X ;  /* 0x0000000000147919 */ /* 0x000e220000002500 */
[----:B------:R-:W1:Y:S01]  /*4840*/  LDC.64 R14, c[0x0][0x728] ;  /* 0x0001ca00ff0e7b82 */ /* 0x000e620000000a00 */
[----:B------:R-:W-:Y:S01]  /*4850*/  ULDC UR6, c[0x0][0x150] ;  /* 0x0000540000067ab9 */ /* 0x000fe20000000800 */
[----:B------:R-:W-:Y:S01]  /*4860*/  IMAD.MOV.U32 R12, RZ, RZ, R0 ;  /* 0x000000ffff0c7224 */ /* 0x000fe200078e0000 */
[----:B--2---:R-:W2:Y:S01]  /*4870*/  S2R R22, SR_CTAID.Y ;  /* 0x0000000000167919 */ /* 0x004ea20000002600 */
[----:B------:R-:W-:-:S04]  /*4880*/  IMAD.MOV.U32 R13, RZ, RZ, R5 ;  /* 0x000000ffff0d7224 */ /* 0x000fc800078e0005 */
[----:B------:R-:W2:Y:S08]  /*4890*/  LDC R23, c[0x0][0x144] ;  /* 0x00005100ff177b82 */ /* 0x000eb00000000800 */
[----:B------:R-:W2:Y:S08]  /*48a0*/  LDC R16, c[0x0][0x730] ;  /* 0x0001cc00ff107b82 */ /* 0x000eb00000000800 */
[----:B------:R-:W2:Y:S01]  /*48b0*/  LDC.64 R18, c[0x0][0x720] ;  /* 0x0001c800ff127b82 */ /* 0x000ea20000000a00 */
[----:B-1----:R-:W-:-:S04]  /*48c0*/  ISETP.NE.U32.AND P0, PT, R14, RZ, PT ;  /* 0x000000ff0e00720c */ /* 0x002fc80003f05070 */
[----:B------:R-:W-:Y:S02]  /*48d0*/  ISETP.NE.AND.EX P0, PT, R15, RZ, PT, P0 ;  /* 0x000000ff0f00720c */ /* 0x000fe40003f05300 */
[----:B0-----:R-:W-:-:S05]  /*48e0*/  I2FP.F32.U32 R8, R20 ;  /* 0x0000001400087245 */ /* 0x001fca0000201000 */
[----:B------:R-:W-:-:S04]  /*48f0*/  FMUL R8, R8, UR6 ;  /* 0x0000000608087c20 */ /* 0x000fc80008400000 */
[----:B------:R0:W1:Y:S02]  /*4900*/  F2I.U32.TRUNC.NTZ R21, R8 ;  /* 0x0000000800157305 */ /* 0x000064000020f000 */
[----:B------:R-:W-:Y:S05]  /*4910*/  @!P0 BRA `(.L_x_86) ;  /* 0x0000000000288947 */ /* 0x000fea0003800000 */
[----:B------:R-:W3:Y:S02]  /*4920*/  LDC R9, c[0x0][0x734] ;  /* 0x0001cd00ff097b82 */ /* 0x000ee40000000800 */
[----:B---3--:R-:W-:-:S05]  /*4930*/  IADD3 R13, P0, R0, R9, RZ ;  /* 0x00000009000d7210 */ /* 0x008fca0007f1e0ff */
[----:B------:R-:W-:-:S04]  /*4940*/  IMAD.X R17, RZ, RZ, R5, P0 ;  /* 0x000000ffff117224 */ /* 0x000fc800000e0605 */
[----:B0-----:R-:W-:-:S04]  /*4950*/  IMAD.WIDE.U32 R8, R17, R14, RZ ;  /* 0x0000000e11087225 */ /* 0x001fc800078e00ff */
[----:B------:R-:W-:-:S04]  /*4960*/  IMAD.WIDE.U32 R10, P0, R13, R15, R8 ;  /* 0x0000000f0d0a7225 */ /* 0x000fc80007800008 */
[----:B------:R-:W-:-:S04]  /*4970*/  IMAD.WIDE.U32 R8, R13, R14, RZ ;  /* 0x0000000e0d087225 */ /* 0x000fc800078e00ff */
[----:B------:R-:W-:Y:S01]  /*4980*/  IMAD.X R13, RZ, RZ, RZ, P0 ;  /* 0x000000ffff0d7224 */ /* 0x000fe200000e06ff */
[----:B------:R-:W-:Y:S01]  /*4990*/  IADD3 RZ, P0, R9, R10, RZ ;  /* 0x0000000a09ff7210 */ /* 0x000fe20007f1e0ff */
[----:B------:R-:W-:-:S04]  /*49a0*/  IMAD.MOV.U32 R12, RZ, RZ, R11 ;  /* 0x000000ffff0c7224 */ /* 0x000fc800078e000b */
[----:B------:R-:W-:-:S08]  /*49b0*/  IMAD.WIDE.U32.X R12, R17, R15, R12, P0 ;  /* 0x0000000f110c7225 */ /* 0x000fd000000e040c */
.L_x_86:
[-CC-:B--2---:R-:W-:Y:S01]  /*49c0*/  SHF.R.U64 R17, R12, R16.reuse, R13.reuse ;  /* 0x000000100c117219 */ /* 0x184fe2000000120d */
[----:B------:R-:W2:Y:S01]  /*49d0*/  LDC.64 R28, c[0x0][0x740] ;  /* 0x0001d000ff1c7b82 */ /* 0x000ea20000000a00 */
[----:B0-----:R-:W-:Y:S01]  /*49e0*/  SHF.R.U32.HI R8, RZ, R16, R13 ;  /* 0x00000010ff087219 */ /* 0x001fe2000001160d */
[----:B-1----:R-:W-:Y:S01]  /*49f0*/  IMAD.MOV R21, RZ, RZ, -R21 ;  /* 0x000000ffff157224 */ /* 0x002fe200078e0a15 */
[----:B------:R-:W-:Y:S01]  /*4a00*/  IADD3 R11, P0, RZ, -R17, RZ ;  /* 0x80000011ff0b7210 */ /* 0x000fe20007f1e0ff */
[----:B------:R-:W-:Y:S01]  /*4a10*/  ULDC UR6, c[0x0][0x154] ;  /* 0x0000550000067ab9 */ /* 0x000fe20000000800 */
[----:B------:R-:W-:Y:S02]  /*4a20*/  IMAD.MOV.U32 R13, RZ, RZ, 0x1 ;  /* 0x00000001ff0d7424 */ /* 0x000fe400078e00ff */
[----:B------:R-:W-:Y:S01]  /*4a30*/  IMAD R23, R23, R21, R20 ;  /* 0x0000001517177224 */ /* 0x000fe200078e0214 */
[----:B------:R-:W0:Y:S01]  /*4a40*/  LDC R12, c[0x0][0x718] ;  /* 0x0001c600ff0c7b82 */ /* 0x000e220000000800 */
[----:B------:R-:W-:-:S02]  /*4a50*/  IMAD.X R9, RZ, RZ, ~R8, P0 ;  /* 0x000000ffff097224 */ /* 0x000fc400000e0e08 */
[----:B------:R-:W-:Y:S02]  /*4a60*/  IMAD.MOV.U32 R8, RZ, RZ, R0 ;  /* 0x000000ffff087224 */ /* 0x000fe400078e0000 */
[-C--:B------:R-:W-:Y:S02]  /*4a70*/  IMAD R10, R9, R18.reuse, RZ ;  /* 0x00000012090a7224 */ /* 0x080fe400078e02ff */
[----:B------:R-:W-:Y:S01]  /*4a80*/  IMAD.MOV.U32 R9, RZ, RZ, R5 ;  /* 0x000000ffff097224 */ /* 0x000fe200078e0005 */
[----:B------:R-:W1:Y:S01]  /*4a90*/  LDC R24, c[0x0][0x708] ;  /* 0x0001c200ff187b82 */ /* 0x000e620000000800 */
[----:B------:R-:W-:-:S04]  /*4aa0*/  IMAD.WIDE.U32 R8, R11, R18, R8 ;  /* 0x000000120b087225 */ /* 0x000fc800078e0008 */
[----:B------:R-:W-:-:S03]  /*4ab0*/  IMAD R11, R11, R19, R10 ;  /* 0x000000130b0b7224 */ /* 0x000fc600078e020a */
[----:B------:R-:W3:Y:S01]  /*4ac0*/  LDC R26, c[0x0][0x758] ;  /* 0x0001d600ff1a7b82 */ /* 0x000ee20000000800 */
[----:B------:R-:W-:Y:S01]  /*4ad0*/  I2FP.F32.U32 R10, R22 ;  /* 0x00000016000a7245 */ /* 0x000fe20000201000 */
[----:B------:R-:W-:Y:S01]  /*4ae0*/  IMAD.IADD R9, R9, 0x1, R11 ;  /* 0x0000000109097824 */ /* 0x000fe200078e020b */
[----:B--2---:R-:W-:Y:S01]  /*4af0*/  ISETP.NE.U32.AND P0, PT, R28, RZ, PT ;  /* 0x000000ff1c00720c */ /* 0x004fe20003f05070 */
[----:B------:R-:W-:Y:S02]  /*4b00*/  IMAD.MOV.U32 R11, RZ, RZ, -0x1 ;  /* 0xffffffffff0b7424 */ /* 0x000fe400078e00ff */
[----:B------:R-:W-:Y:S02]  /*4b10*/  FMUL R10, R10, UR6 ;  /* 0x000000060a0a7c20 */ /* 0x000fe40008400000 */
[----:B------:R-:W2:Y:S01]  /*4b20*/  LDC R21, c[0x0][0x148] ;  /* 0x00005200ff157b82 */ /* 0x000ea20000000800 */
[----:B0-----:R-:W-:Y:S01]  /*4b30*/  SHF.R.U64 R16, R8, R12, R9 ;  /* 0x0000000c08107219 */ /* 0x001fe20000001209 */
[----:B------:R0:W0:Y:S01]  /*4b40*/  F2I.U32.TRUNC.NTZ R19, R10 ;  /* 0x0000000a00137305 */ /* 0x000022000020f000 */
[----:B------:R-:W-:-:S02]  /*4b50*/  ISETP.NE.AND.EX P0, PT, R29, RZ, PT, P0 ;  /* 0x000000ff1d00720c */ /* 0x000fc40003f05300 */
[----:B------:R-:W-:-:S03]  /*4b60*/  SHF.R.U32.HI R9, RZ, R12, R9 ;  /* 0x0000000cff097219 */ /* 0x000fc60000011609 */
[----:B------:R-:W0:Y:S01]  /*4b70*/  LDC R20, c[0x0][0x700] ;  /* 0x0001c000ff147b82 */ /* 0x000e220000000800 */
[-CC-:B-1----:R-:W-:Y:S02]  /*4b80*/  SHF.R.U64 R14, R16, R24.reuse, R9.reuse ;  /* 0x00000018100e7219 */ /* 0x182fe40000001209 */
[----:B------:R-:W-:-:S05]  /*4b90*/  SHF.R.U32.HI R9, RZ, R24, R9 ;  /* 0x00000018ff097219 */ /* 0x000fca0000011609 */
[----:B------:R-:W1:Y:S01]  /*4ba0*/  LDC R27, c[0x0][0x748] ;  /* 0x0001d200ff1b7b82 */ /* 0x000e620000000800 */
[-CC-:B---3--:R-:W-:Y:S02]  /*4bb0*/  SHF.R.U64 R18, R14, R26.reuse, R9.reuse ;  /* 0x0000001a0e127219 */ /* 0x188fe40000001209 */
[-C--:B------:R-:W-:Y:S02]  /*4bc0*/  SHF.L.U32 R11, R11, R26.reuse, RZ ;  /* 0x0000001a0b0b7219 */ /* 0x080fe400000006ff */
[-C--:B------:R-:W-:Y:S01]  /*4bd0*/  SHF.R.U32.HI R9, RZ, R26.reuse, R9 ;  /* 0x0000001aff097219 */ /* 0x080fe20000011609 */
[----:B------:R-:W-:Y:S01]  /*4be0*/  IMAD.MOV.U32 R8, RZ, RZ, R18 ;  /* 0x000000ffff087224 */ /* 0x000fe200078e0012 */
[----:B------:R-:W-:Y:S01]  /*4bf0*/  SHF.L.U32 R26, R13, R26, RZ ;  /* 0x0000001a0d1a7219 */ /* 0x000fe200000006ff */
[----:B-----5:R-:W3:Y:S01]  /*4c00*/  LDC R30, c[0x0][0x738] ;  /* 0x0001ce00ff1e7b82 */ /* 0x020ee20000000800 */
[----:B------:R-:W-:-:S07]  /*4c10*/  LOP3.LUT R25, RZ, R11, RZ, 0x33, !PT ;  /* 0x0000000bff197212 */ /* 0x000fce00078e33ff */
[----:B------:R-:W0:Y:S01]  /*4c20*/  LDC R31, c[0x0][0x710] ;  /* 0x0001c400ff1f7b82 */ /* 0x000e220000000800 */
[----:B------:R-:W-:Y:S05]  /*4c30*/  @!P0 BRA `(.L_x_87) ;  /* 0x0000000000288947 */ /* 0x000fea0003800000 */
[----:B------:R-:W5:Y:S02]  /*4c40*/  LDC R13, c[0x0][0x74c] ;  /* 0x0001d300ff0d7b82 */ /* 0x000f640000000800 */
[----:B-----5:R-:W-:-:S05]  /*4c50*/  IADD3 R13, P0, R18, R13, RZ ;  /* 0x0000000d120d7210 */ /* 0x020fca0007f1e0ff */
[----:B------:R-:W-:-:S04]  /*4c60*/  IMAD.X R15, RZ, RZ, R9, P0 ;  /* 0x000000ffff0f7224 */ /* 0x000fc800000e0609 */
[----:B------:R-:W-:-:S04]  /*4c70*/  IMAD.WIDE.U32 R8, R15, R28, RZ ;  /* 0x0000001c0f087225 */ /* 0x000fc800078e00ff */
[----:B0-----:R-:W-:-:S04]  /*4c80*/  IMAD.WIDE.U32 R10, P0, R13, R29, R8 ;  /* 0x0000001d0d0a7225 */ /* 0x001fc80007800008 */
[----:B------:R-:W-:-:S04]  /*4c90*/  IMAD.WIDE.U32 R8, R13, R28, RZ ;  /* 0x0000001c0d087225 */ /* 0x000fc800078e00ff */
[----:B------:R-:W-:Y:S01]  /*4ca0*/  IMAD.X R13, RZ, RZ, RZ, P0 ;  /* 0x000000ffff0d7224 */ /* 0x000fe200000e06ff */
[----:B------:R-:W-:Y:S01]  /*4cb0*/  IADD3 RZ, P0, R9, R10, RZ ;  /* 0x0000000a09ff7210 */ /* 0x000fe20007f1e0ff */
[----:B------:R-:W-:-:S04]  /*4cc0*/  IMAD.MOV.U32 R12, RZ, RZ, R11 ;  /* 0x000000ffff0c7224 */ /* 0x000fc800078e000b */
[----:B------:R-:W-:-:S08]  /*4cd0*/  IMAD.WIDE.U32.X R8, R15, R29, R12, P0 ;  /* 0x0000001d0f087225 */ /* 0x000fd000000e040c */
.L_x_87:
[----:B-1----:R-:W-:Y:S01]  /*4ce0*/  SHF.R.U64 R8, R8, R27, R9 ;  /* 0x0000001b08087219 */ /* 0x002fe20000001209 */
[----:B0-----:R-:W-:Y:S01]  /*4cf0*/  VIADD R13, R20, 0xffffffff ;  /* 0xffffffff140d7836 */ /* 0x001fe20000000000 */
[----:B------:R-:W-:Y:S01]  /*4d00*/  LOP3.LUT R11, R14, R25, RZ, 0xc0, !PT ;  /* 0x000000190e0b7212 */ /* 0x000fe200078ec0ff */
[----:B------:R-:W-:Y:S02]  /*4d10*/  IMAD.MOV R19, RZ, RZ, -R19 ;  /* 0x000000ffff137224 */ /* 0x000fe400078e0a13 */
[----:B------:R-:W-:Y:S02]  /*4d20*/  IMAD.MOV R9, RZ, RZ, -R8 ;  /* 0x000000ffff097224 */ /* 0x000fe400078e0a08 */
[----:B------:R-:W-:Y:S01]  /*4d30*/  IMAD R10, R26, R8, R11 ;  /* 0x000000081a0a7224 */ /* 0x000fe200078e020b */
[----:B------:R-:W-:Y:S01]  /*4d40*/  LOP3.LUT R11, R16, R13, RZ, 0xc0, !PT ;  /* 0x0000000d100b7212 */ /* 0x000fe200078ec0ff */
[----:B--2---:R-:W-:Y:S02]  /*4d50*/  @P3 IMAD R23, R21, R19, R22 ;  /* 0x0000001315173224 */ /* 0x004fe400078e0216 */
[----:B---3--:R-:W-:-:S02]  /*4d60*/  IMAD R8, R9, R30, R18 ;  /* 0x0000001e09087224 */ /* 0x008fc400078e0212 */
[----:B------:R-:W-:Y:S02]  /*4d70*/  IMAD R10, R10, R31, R23 ;  /* 0x0000001f0a0a7224 */ /* 0x000fe400078e0217 */
[----:B------:R-:W-:Y:S02]  /*4d80*/  IMAD R11, R8, R20, R11 ;  /* 0x00000014080b7224 */ /* 0x000fe400078e020b */
[----:B------:R-:W-:Y:S02]  /*4d90*/  IMAD.MOV.U32 R9, RZ, RZ, 0x1 ;  /* 0x00000001ff097424 */ /* 0x000fe400078e00ff */
[----:B------:R-:W-:Y:S01]  /*4da0*/  IMAD.MOV.U32 R12, RZ, RZ, R17 ;  /* 0x000000ffff0c7224 */ /* 0x000fe200078e0011 */
[----:B------:R-:W-:Y:S02]  /*4db0*/  SEL R16, R11, R10, !P3 ;  /* 0x0000000a0b107207 */ /* 0x000fe40005800000 */
[----:B------:R-:W-:-:S07]  /*4dc0*/  SEL R10, R10, R11, !P3 ;  /* 0x0000000b0a0a7207 */ /* 0x000fce0005800000 */
.L_x_85:
[----:B------:R-:W-:Y:S01]  /*4dd0*/  LOP3.LUT P0, RZ, R9, 0xff, RZ, 0xc0, !PT ;  /* 0x000000ff09ff7812 */ /* 0x000fe2000780c0ff */
[----:B------:R-:W-:-:S12]  /*4de0*/  IMAD.MOV.U32 R11, RZ, RZ, R10 ;  /* 0x000000ffff0b7224 */ /* 0x000fd800078e000a */
[----:B------:R-:W-:Y:S05]  /*4df0*/  @P0 BRA `(.L_x_88) ;  /* 0xffffffc000a80947 */ /* 0x000fea000383ffff */
[----:B------:R-:W-:Y:S05]  /*4e00*/  EXIT ;  /* 0x000000000000794d */ /* 0x000fea0003800000 */
.L_x_4:
[----:B0-----:R-:W-:Y:S01]  /*4e10*/  ULDC.64 UR4, c[0x0][0x750] ;  /* 0x0001d40000047ab9 */ /* 0x001fe20000000a00 */
        /* <DEDUP_REMOVED lines=25> */
.L_x_90:
[-CC-:B------:R-:W-:Y:S01]  /*4fb0*/  SHF.R.U64 R16, R14, R18.reuse, R15.reuse ;  /* 0x000000120e107219 */ /* 0x180fe2000000120f */
[----:B------:R-:W0:Y:S01]  /*4fc0*/  LDC R22, c[0x0][0x718] ;  /* 0x0001c600ff167b82 */ /* 0x000e220000000800 */
[----:B------:R-:W-:Y:S01]  /*4fd0*/  SHF.R.U32.HI R3, RZ, R18, R15 ;  /* 0x00000012ff037219 */ /* 0x000fe2000001160f */
[----:B------:R-:W-:Y:S01]  /*4fe0*/  IMAD.MOV.U32 R10, RZ, RZ, R0 ;  /* 0x000000ffff0a7224 */ /* 0x000fe200078e0000 */
[----:B------:R-:W-:Y:S01]  /*4ff0*/  IADD3 R9, P0, RZ, -R16, RZ ;  /* 0x80000010ff097210 */ /* 0x000fe20007f1e0ff */
[----:B------:R-:W-:Y:S01]  /*5000*/  IMAD.MOV.U32 R11, RZ, RZ, R5 ;  /* 0x000000ffff0b7224 */ /* 0x000fe200078e0005 */
[----:B------:R-:W-:Y:S01]  /*5010*/  I2FP.F32.U32 R12, R8 ;  /* 0x00000008000c7245 */ /* 0x000fe20000201000 */
[----:B------:R-:W-:Y:S02]  /*5020*/  ULDC UR4, c[0x0][0x150] ;  /* 0x0000540000047ab9 */ /* 0x000fe40000000800 */
        /* <DEDUP_REMOVED lines=11> */
[----:B------:R-:W-:-:S03]  /*50e0*/  IMAD.MOV.U32 R11, RZ, RZ, 0x1 ;  /* 0x00000001ff0b7424 */ /* 0x000fc600078e00ff */
[-C--:B0-----:R-:W-:Y:S02]  /*50f0*/  SHF.R.U64 R14, R10, R22.reuse, R3 ;  /* 0x000000160a0e7219 */ /* 0x081fe40000001203 */
[----:B------:R-:W-:Y:S02]  /*5100*/  I2FP.F32.U32 R10, R7 ;  /* 0x00000007000a7245 */ /* 0x000fe40000201000 */
[----:B------:R-:W0:Y:S01]  /*5110*/  LDC R12, c[0x0][0x758] ;  /* 0x0001d600ff0c7b82 */ /* 0x000e220000000800 */
[----:B-1----:R-:W-:Y:S01]  /*5120*/  ISETP.NE.U32.AND P0, PT, R26, RZ, PT ;  /* 0x000000ff1a00720c */ /* 0x002fe20003f05070 */
[----:B---3--:R-:W-:Y:S02]  /*5130*/  IMAD.MOV R9, RZ, RZ, -R13 ;  /* 0x000000ffff097224 */ /* 0x008fe400078e0a0d */
[----:B------:R-:W-:Y:S01]  /*5140*/  FMUL R10, R10, UR4 ;  /* 0x000000040a0a7c20 */ /* 0x000fe20008400000 */
[----:B------:R-:W-:Y:S02]  /*5150*/  SHF.R.U32.HI R3, RZ, R22, R3 ;  /* 0x00000016ff037219 */ /* 0x000fe40000011603 */
[----:B------:R-:W-:Y:S01]  /*5160*/  ISETP.NE.AND.EX P0, PT, R27, RZ, PT, P0 ;  /* 0x000000ff1b00720c */ /* 0x000fe20003f05300 */
[----:B------:R1:W3:Y:S01]  /*5170*/  F2I.U32.TRUNC.NTZ R17, R10 ;  /* 0x0000000a00117305 */ /* 0x0002e2000020f000 */
[----:B------:R-:W1:Y:S01]  /*5180*/  LDC R24, c[0x0][0x148] ;  /* 0x00005200ff187b82 */ /* 0x000e620000000800 */
[----:B--2---:R-:W-:-:S02]  /*5190*/  IMAD R21, R15, R9, R8 ;  /* 0x000000090f157224 */ /* 0x004fc400078e0208 */
[----:B------:R-:W-:-:S05]  /*51a0*/  IMAD.MOV.U32 R9, RZ, RZ, -0x1 ;  /* 0xffffffffff097424 */ /* 0x000fca00078e00ff */
[----:B------:R-:W2:Y:S01]  /*51b0*/  LDC R19, c[0x0][0x700] ;  /* 0x0001c000ff137b82 */ /* 0x000ea20000000800 */
[-CC-:B----4-:R-:W-:Y:S02]  /*51c0*/  SHF.R.U64 R18, R14, R20.reuse, R3.reuse ;  /* 0x000000140e127219 */ /* 0x190fe40000001203 */
[----:B------:R-:W-:-:S05]  /*51d0*/  SHF.R.U32.HI R3, RZ, R20, R3 ;  /* 0x00000014ff037219 */ /* 0x000fca0000011603 */
[----:B------:R-:W4:Y:S01]  /*51e0*/  LDC R23, c[0x0][0x748] ;  /* 0x0001d200ff177b82 */ /* 0x000f220000000800 */
[-C--:B0-----:R-:W-:Y:S02]  /*51f0*/  SHF.L.U32 R8, R9, R12.reuse, RZ ;  /* 0x0000000c09087219 */ /* 0x081fe400000006ff */
[--C-:B------:R-:W-:Y:S02]  /*5200*/  SHF.R.U64 R20, R18, R12, R3.reuse ;  /* 0x0000000c12147219 */ /* 0x100fe40000001203 */
[----:B------:R-:W-:Y:S02]  /*5210*/  LOP3.LUT R29, RZ, R8, RZ, 0x33, !PT ;  /* 0x00000008ff1d7212 */ /* 0x000fe400078e33ff */
[-C--:B------:R-:W-:Y:S01]  /*5220*/  SHF.R.U32.HI R9, RZ, R12.reuse, R3 ;  /* 0x0000000cff097219 */ /* 0x080fe20000011603 */
[----:B------:R-:W0:Y:S01]  /*5230*/  LDC R25, c[0x0][0x738] ;  /* 0x0001ce00ff197b82 */ /* 0x000e220000000800 */
[----:B------:R-:W-:Y:S01]  /*5240*/  SHF.L.U32 R22, R11, R12, RZ ;  /* 0x0000000c0b167219 */ /* 0x000fe200000006ff */
[----:B------:R-:W-:-:S06]  /*5250*/  IMAD.MOV.U32 R8, RZ, RZ, R20 ;  /* 0x000000ffff087224 */ /* 0x000fcc00078e0014 */
[----:B------:R-:W0:Y:S01]  /*5260*/  LDC R28, c[0x0][0x710] ;  /* 0x0001c400ff1c7b82 */ /* 0x000e220000000800 */
[----:B-1-3--:R-:W-:Y:S05]  /*5270*/  @!P0 BRA `(.L_x_91) ;  /* 0x0000000000288947 */ /* 0x00afea0003800000 */
[----:B------:R-:W1:Y:S02]  /*5280*/  LDC R3, c[0x0][0x74c] ;  /* 0x0001d300ff037b82 */ /* 0x000e640000000800 */
[----:B-1----:R-:W-:-:S05]  /*5290*/  IADD3 R3, P0, R20, R3, RZ ;  /* 0x0000000314037210 */ /* 0x002fca0007f1e0ff */
        /* <DEDUP_REMOVED lines=8> */
.L_x_91:
[----:B----4-:R-:W-:Y:S01]  /*5320*/  SHF.R.U64 R8, R8, R23, R9 ;  /* 0x0000001708087219 */ /* 0x010fe20000001209 */
[----:B--2---:R-:W-:Y:S01]  /*5330*/  VIADD R11, R19, 0xffffffff ;  /* 0xffffffff130b7836 */ /* 0x004fe20000000000 */
[----:B------:R-:W-:Y:S01]  /*5340*/  LOP3.LUT R3, R18, R29, RZ, 0xc0, !PT ;  /* 0x0000001d12037212 */ /* 0x000fe200078ec0ff */
[----:B------:R-:W-:Y:S02]  /*5350*/  IMAD.MOV R17, RZ, RZ, -R17 ;  /* 0x000000ffff117224 */ /* 0x000fe400078e0a11 */
[----:B------:R-:W-:Y:S01]  /*5360*/  IMAD.MOV R9, RZ, RZ, -R8 ;  /* 0x000000ffff097224 */ /* 0x000fe200078e0a08 */
[----:B------:R-:W-:Y:S01]  /*5370*/  LOP3.LUT R10, R14, R11, RZ, 0xc0, !PT ;  /* 0x0000000b0e0a7212 */ /* 0x000fe200078ec0ff */
[----:B------:R-:W-:Y:S02]  /*5380*/  IMAD R8, R22, R8, R3 ;  /* 0x0000000816087224 */ /* 0x000fe400078e0203 */
[----:B------:R-:W-:Y:S02]  /*5390*/  @P3 IMAD R21, R24, R17, R7 ;  /* 0x0000001118153224 */ /* 0x000fe400078e0207 */
[----:B0-----:R-:W-:-:S02]  /*53a0*/  IMAD R3, R9, R25, R20 ;  /* 0x0000001909037224 */ /* 0x001fc400078e0214 */
[----:B------:R-:W-:Y:S02]  /*53b0*/  IMAD R14, R8, R28, R21 ;  /* 0x0000001c080e7224 */ /* 0x000fe400078e0215 */
[----:B------:R-:W-:Y:S02]  /*53c0*/  IMAD R3, R3, R19, R10 ;  /* 0x0000001303037224 */ /* 0x000fe400078e020a */
[----:B------:R-:W-:-:S03]  /*53d0*/  IMAD.MOV.U32 R7, RZ, RZ, 0x1 ;  /* 0x00000001ff077424 */ /* 0x000fc600078e00ff */
[----:B------:R-:W-:Y:S02]  /*53e0*/  SEL R17, R3, R14, !P3 ;  /* 0x0000000e03117207 */ /* 0x000fe40005800000 */
[----:B------:R-:W-:Y:S01]  /*53f0*/  SEL R14, R14, R3, !P3 ;  /* 0x000000030e0e7207 */ /* 0x000fe20005800000 */
[----:B------:R-:W-:Y:S01]  /*5400*/  IMAD.MOV.U32 R3, RZ, RZ, R16 ;  /* 0x000000ffff037224 */ /* 0x000fe200078e0010 */
[----:B------:R-:W-:-:S07]  /*5410*/  PRMT R10, R7, 0x7610, R10 ;  /* 0x00007610070a7816 */ /* 0x000fce000000000a */
.L_x_89:
[----:B------:R-:W-:-:S08]  /*5420*/  NOP ;  /* 0x0000000000007918 */ /* 0x000fd00000000000 */
[----:B------:R-:W0:-:S00]  /*5430*/  USETMAXREG.DEALLOC.CTAPOOL 0x28 ;  /* 0x00000028000079c8 */ /* 0x000e0000080e0500 */
[----:B0-----:R-:W-:-:S13]  /*5440*/  ISETP.NE.AND P0, PT, R6, RZ, PT ;  /* 0x000000ff0600720c */ /* 0x001fda0003f05270 */
[----:B------:R-:W-:Y:S05]  /*5450*/  @P0 EXIT ;  /* 0x000000000000094d */ /* 0x000fea0003800000 */
[----:B------:R-:W-:Y:S01]  /*5460*/  LOP3.LUT P0, RZ, R10, 0xff, RZ, 0xc0, !PT ;  /* 0x000000ff0aff7812 */ /* 0x000fe2000780c0ff */
[----:B------:R-:W-:Y:S02]  /*5470*/  IMAD.MOV.U32 R10, RZ, RZ, 0x1 ;  /* 0x00000001ff0a7424 */ /* 0x000fe400078e00ff */
[----:B------:R-:W-:-:S10]  /*5480*/  IMAD.MOV.U32 R13, RZ, RZ, RZ ;  /* 0x000000ffff0d7224 */ /* 0x000fd400078e00ff */
[----:B------:R-:W-:Y:S05]  /*5490*/  @!P0 BRA `(.L_x_92) ;  /* 0x0000000c00688947 */ /* 0x000fea0003800000 */
[----:B------:R-:W0:Y:S01]  /*54a0*/  LDC R6, c[0x0][0x28c] ;  /* 0x0000a300ff067b82 */ /* 0x000e220000000800 */
[----:B------:R-:W-:Y:S01]  /*54b0*/  ULDC UR5, c[0x0][0x758] ;  /* 0x0001d60000057ab9 */ /* 0x000fe20000000800 */
[----:B------:R-:W-:Y:S01]  /*54c0*/  UMOV UR7, 0xffffffff ;  /* 0xffffffff00077882 */ /* 0x000fe20000000000 */
[----:B------:R-:W-:Y:S01]  /*54d0*/  ULDC UR6, c[0x0][0xc] ;  /* 0x0000030000067ab9 */ /* 0x000fe20000000800 */
[----:B------:R-:W-:Y:S01]  /*54e0*/  USHF.L.U32 UR9, UR7, UR5, URZ ;  /* 0x0000000507097299 */ /* 0x000fe2000800063f */
[C---:B------:R-:W-:Y:S01]  /*54f0*/  LOP3.LUT P2, RZ, R2.reuse, 0x7f, RZ, 0xc0, !PT ;  /* 0x0000007f02ff7812 */ /* 0x040fe2000784c0ff */
[----:B------:R-:W-:Y:S01]  /*5500*/  UMOV UR8, 0x1 ;  /* 0x0000000100087882 */ /* 0x000fe20000000000 */
[----:B------:R-:W-:Y:S01]  /*5510*/  ULDC UR7, c[0x0][0x10] ;  /* 0x0000040000077ab9 */ /* 0x000fe20000000800 */
[----:B------:R-:W-:Y:S01]  /*5520*/  LOP3.LUT P0, RZ, R2, 0x1f, RZ, 0xc0, !PT ;  /* 0x0000001f02ff7812 */ /* 0x000fe2000780c0ff */
[----:B------:R-:W-:Y:S01]  /*5530*/  UIMAD.WIDE.U32 UR6, UR6, UR7, URZ ;  /* 0x00000007060672a5 */ /* 0x000fe2000f8e003f */
[----:B------:R-:W-:Y:S01]  /*5540*/  BSSY B0, `(.L_x_92) ;  /* 0x00000cf000007945 */ /* 0x000fe20003800000 */
[----:B------:R-:W-:Y:S01]  /*5550*/  USHF.L.U32 UR5, UR8, UR5, URZ ;  /* 0x0000000508057299 */ /* 0x000fe2000800063f */
[----:B------:R-:W-:Y:S01]  /*5560*/  IMAD.MOV.U32 R15, RZ, RZ, 0x1 ;  /* 0x00000001ff0f7424 */ /* 0x000fe200078e00ff */
[----:B------:R-:W-:Y:S01]  /*5570*/  LOP3.LUT R16, R4, 0x2, RZ, 0xfc, !PT ;  /* 0x0000000204107812 */ /* 0x000fe200078efcff */
[----:B------:R-:W-:Y:S01]  /*5580*/  ULDC UR8, c[0x0][0x14] ;  /* 0x0000050000087ab9 */ /* 0x000fe20000000800 */
[----:B------:R-:W-:Y:S01]  /*5590*/  PLOP3.LUT P0, PT, P0, P2, PT, 0x8a, 0x0 ;  /* 0x000000000000781c */ /* 0x000fe20000705172 */
[----:B------:R-:W-:Y:S01]  /*55a0*/  UIMAD.WIDE.U32 UR30, UR6, UR8, URZ ;  /* 0x00000008061e72a5 */ /* 0x000fe2000f8e003f */
[----:B------:R-:W-:Y:S01]  /*55b0*/  IMAD.MOV.U32 R10, RZ, RZ, 0x1 ;  /* 0x00000001ff0a7424 */ /* 0x000fe200078e00ff */
[----:B------:R-:W-:Y:S01]  /*55c0*/  UIMAD UR13, UR7, UR8, URZ ;  /* 0x00000008070d72a4 */ /* 0x000fe2000f8e023f */
[----:B------:R-:W-:Y:S01]  /*55d0*/  IMAD.MOV.U32 R13, RZ, RZ, RZ ;  /* 0x000000ffff0d7224 */ /* 0x000fe200078e00ff */
[----:B------:R-:W-:Y:S01]  /*55e0*/  ULDC UR4, c[0x0][0x700] ;  /* 0x0001c00000047ab9 */ /* 0x000fe20000000800 */
[----:B------:R-:W-:-:S02]  /*55f0*/  ULOP3.LUT UR21, URZ, UR9, URZ, 0x33, !UPT ;  /* 0x000000093f157292 */ /* 0x000fc4000f8e333f */
[----:B------:R-:W-:Y:S01]  /*5600*/  UIADD3 UR4, UR4, -0x1, URZ ;  /* 0xffffffff04047890 */ /* 0x000fe2000fffe03f */
[----:B0-----:R-:W-:Y:S01]  /*5610*/  VIADD R6, R6, 0x7f ;  /* 0x0000007f06067836 */ /* 0x001fe20000000000 */
[----:B------:R-:W-:Y:S01]  /*5620*/  UIADD3 UR13, UR31, UR13, URZ ;  /* 0x0000000d1f0d7290 */ /* 0x000fe2000fffe03f */
[----:B------:R-:W-:-:S03]  /*5630*/  ULDC.64 UR32, c[0x0][0x198] ;  /* 0x0000660000207ab9 */ /* 0x000fc60000000a00 */
[----:B------:R-:W-:-:S04]  /*5640*/  SHF.R.S32.HI R7, RZ, 0x1f, R6 ;  /* 0x0000001fff077819 */ /* 0x000fc80000011406 */
[----:B------:R-:W-:-:S04]  /*5650*/  LEA.HI R7, R7, R6, RZ, 0x7 ;  /* 0x0000000607077211 */ /* 0x000fc800078f38ff */
[----:B------:R-:W-:-:S05]  /*5660*/  SHF.R.S32.HI R12, RZ, 0x7, R7 ;  /* 0x00000007ff0c7819 */ /* 0x000fca0000011407 */
[----:B------:R-:W-:-:S07]  /*5670*/  VIADD R11, R12, 0x1 ;  /* 0x000000010c0b7836 */ /* 0x000fce0000000000 */
.L_x_104:
[----:B------:R-:W-:-:S03]  /*5680*/  UMOV UR6, 0xffffffff ;  /* 0xffffffff00067882 */ /* 0x000fc60000000000 */
[----:B------:R-:W-:Y:S05]  /*5690*/  BRA.DIV UR6, `(.L_x_93) ;  /* 0x0000001206e07947 */ /* 0x000fea000b800000 */
[----:B------:R-:W-:-:S13]  /*56a0*/  ELECT P1, URZ, PT ;  /* 0x00000000003f782f */ /* 0x000fda0003820000 */
.L_x_123:
[----:B------:R-:W0:Y:S01]  /*56b0*/  LDC R2, c[0x0][0x28c] ;  /* 0x0000a300ff027b82 */ /* 0x000e220000000800 */
[----:B------:R-:W-:Y:S01]  /*56c0*/  BSSY B1, `(.L_x_94) ;  /* 0x0000043000017945 */ /* 0x000fe20003800000 */
[----:B0-----:R-:W-:-:S13]  /*56d0*/  ISETP.LT.OR P1, PT, R2, 0x1, !P1 ;  /* 0x000000010200780c */ /* 0x001fda0004f21670 */
[----:B------:R-:W-:Y:S05]  /*56e0*/  @P1 BRA `(.L_x_95) ;  /* 0x0000000400001947 */ /* 0x000fea0003800000 */
[C---:B------:R-:W-:Y:S01]  /*56f0*/  IMAD.SHL.U32 R23, R14.reuse, 0x100, RZ ;  /* 0x000001000e177824 */ /* 0x040fe200078e00ff */
[----:B------:R-:W-:Y:S01]  /*5700*/  CS2R R20, SRZ ;  /* 0x0000000000147805 */ /* 0x000fe2000001ff00 */
[----:B------:R-:W-:Y:S02]  /*5710*/  IMAD.SHL.U32 R17, R17, 0x40, RZ ;  /* 0x0000004011117824 */ /* 0x000fe400078e00ff */
[----:B------:R-:W-:Y:S02]  /*5720*/  IMAD.SHL.U32 R14, R14, 0x80, RZ ;  /* 0x000000800e0e7824 */ /* 0x000fe400078e00ff */
[----:B------:R-:W-:Y:S02]  /*5730*/  IMAD.MOV.U32 R2, RZ, RZ, R11 ;  /* 0x000000ffff027224 */ /* 0x000fe400078e000b */
[----:B------:R-:W-:Y:S02]  /*5740*/  IMAD.MOV.U32 R6, RZ, RZ, R10 ;  /* 0x000000ffff067224 */ /* 0x000fe400078e000a */
[----:B------:R-:W-:-:S02]  /*5750*/  IMAD.MOV.U32 R7, RZ, RZ, R13 ;  /* 0x000000ffff077224 */ /* 0x000fc400078e000d */
[----:B------:R-:W-:-:S07]  /*5760*/  IMAD.MOV.U32 R22, RZ, RZ, RZ ;  /* 0x000000ffff167224 */ /* 0x000fce00078e00ff */
.L_x_99:
[----:B------:R-:W0:Y:S01]  /*5770*/  S2R R9, SR_CgaCtaId ;  /* 0x0000000000097919 */ /* 0x000e220000008800 */
[----:B------:R-:W-:-:S04]  /*5780*/  MOV R8, 0x400 ;  /* 0x0000040000087802 */ /* 0x000fc80000000f00 */
[----:B0-----:R-:W-:Y:S02]  /*5790*/  LEA R18, R9, R8, 0x18 ;  /* 0x0000000809127211 */ /* 0x001fe400078ec0ff */
[----:B------:R-:W-:Y:S01]  /*57a0*/  SHF.L.U32 R8, R6, 0x1f, RZ ;  /* 0x0000001f06087819 */ /* 0x000fe200000006ff */
[----:B------:R-:W0:Y:S02]  /*57b0*/  @!P2 LDC R9, c[0x0][0x640] ;  /* 0x00019000ff09ab82 */ /* 0x000e240000000800 */
[----:B------:R-:W-:-:S04]  /*57c0*/  IMAD R19, R7, 0x8, R18 ;  /* 0x0000000807137824 */ /* 0x000fc800078e0212 */
[----:B------:R-:W1:Y:S02]  /*57d0*/  SYNCS.PHASECHK.TRANS64.TRYWAIT P1, [R19+URZ+0x60], R8 ;  /* 0x00006008130075a7 */ /* 0x000e64000802017f */
[----:B-1----:R-:W-:Y:S05]  /*57e0*/  @!P1 BRA `(.L_x_96) ;  /* 0x0000001000ac9947 */ /* 0x002fea0003800000 */
.L_x_124:
[----:B-1----:R-:W-:Y:S01]  /*57f0*/  PRMT R8, R16, 0x9910, RZ ;  /* 0x0000991010087816 */ /* 0x002fe200000000ff */
[----:B0-----:R0:W-:Y:S03]  /*5800*/  @!P2 SYNCS.ARRIVE.TRANS64 RZ, [R19+URZ], R9 ;  /* 0x0000000913ffa9a7 */ /* 0x0011e6000800003f */
[----:B------:R-:W-:-:S13]  /*5810*/  ISETP.NE.AND P1, PT, R8, 0x2, PT ;  /* 0x000000020800780c */ /* 0x000fda0003f25270 */
[----:B0-----:R-:W-:Y:S05]  /*5820*/  @P1 BRA `(.L_x_97) ;  /* 0x0000000000041947 */ /* 0x001fea0003800000 */
[----:B------:R-:W-:Y:S01]  /*5830*/  BPT.TRAP 0x1 ;  /* 0x000000040000795c */ /* 0x000fe20000300000 */
.L_x_97:
[----:B------:R-:W-:Y:S05]  /*5840*/  @P0 BRA `(.L_x_98) ;  /* 0x0000000000040947 */ /* 0x000fea0003800000 */
[----:B------:R-:W-:Y:S01]  /*5850*/  BPT.TRAP 0x1 ;  /* 0x000000040000795c */ /* 0x000fe20000300000 */
.L_x_98:
[--C-:B------:R-:W-:Y:S01]  /*5860*/  IMAD R8, R7, 0x2000, R18.reuse ;  /* 0x0000200007087824 */ /* 0x100fe200078e0212 */
[----:B------:R-:W-:Y:S01]  /*5870*/  R2UR UR25, R19 ;  /* 0x00000000131972ca */ /* 0x000fe200000e0000 */
[----:B------:R-:W-:Y:S01]  /*5880*/  IMAD R18, R7, 0x800, R18 ;  /* 0x0000080007127824 */ /* 0x000fe200078e0212 */
[----:B------:R-:W-:Y:S01]  /*5890*/  R2UR UR28, R3 ;  /* 0x00000000031c72ca */ /* 0x000fe200000e0000 */
[----:B------:R-:W-:Y:S01]  /*58a0*/  VIADD R2, R2, 0xffffffff ;  /* 0xffffffff02027836 */ /* 0x000fe20000000000 */
[----:B------:R-:W-:Y:S01]  /*58b0*/  R2UR UR8, R8 ;  /* 0x00000000080872ca */ /* 0x000fe200000e0000 */
[----:B------:R-:W-:Y:S01]  /*58c0*/  UIADD3 UR6, UP0, UR32, 0xf0, URZ ;  /* 0x000000f020067890 */ /* 0x000fe2000ff1e03f */
[----:B------:R-:W-:Y:S01]  /*58d0*/  R2UR UR16, R18 ;  /* 0x00000000121072ca */ /* 0x000fe200000e0000 */
[----:B------:R-:W-:Y:S01]  /*58e0*/  UIADD3 UR14, UP1, UR32, 0x1f0, URZ ;  /* 0x000001f0200e7890 */ /* 0x000fe2000ff3e03f */
[----:B------:R-:W-:Y:S01]  /*58f0*/  R2UR UR26, R21 ;  /* 0x00000000151a72ca */ /* 0x000fe200000e0000 */
[----:B------:R-:W-:Y:S01]  /*5900*/  UIADD3 UR34, UP2, UR32, 0x2f0, URZ ;  /* 0x000002f020227890 */ /* 0x000fe2000ff5e03f */
[----:B------:R-:W-:Y:S01]  /*5910*/  R2UR UR27, R14 ;  /* 0x000000000e1b72ca */ /* 0x000fe200000e0000 */
[----:B------:R-:W-:Y:S01]  /*5920*/  UIADD3.X UR7, URZ, UR33, URZ, UP0, !UPT ;  /* 0x000000213f077290 */ /* 0x000fe200087fe43f */
[----:B------:R-:W-:Y:S01]  /*5930*/  R2UR UR18, R23 ;  /* 0x00000000171272ca */ /* 0x000fe200000e0000 */
[----:B------:R-:W-:Y:S01]  /*5940*/  UIADD3.X UR15, URZ, UR33, URZ, UP1, !UPT ;  /* 0x000000213f0f7290 */ /* 0x000fe20008ffe43f */
[----:B------:R-:W-:Y:S01]  /*5950*/  R2UR UR19, R22 ;  /* 0x00000000161372ca */ /* 0x000fe200000e0000 */
[----:B------:R-:W-:Y:S01]  /*5960*/  VIADD R7, R7, 0x1 ;  /* 0x0000000107077836 */ /* 0x000fe20000000000 */
[----:B------:R-:W-:Y:S01]  /*5970*/  R2UR UR10, R20 ;  /* 0x00000000140a72ca */ /* 0x000fe200000e0000 */
[----:B------:R-:W-:Y:S01]  /*5980*/  UIADD3 UR24, UR8, 0x180, URZ ;  /* 0x0000018008187890 */ /* 0x000fe2000fffe03f */
[----:B------:R-:W-:Y:S01]  /*5990*/  R2UR UR11, R17 ;  /* 0x00000000110b72ca */ /* 0x000fe200000e0000 */
[----:B------:R-:W-:Y:S01]  /*59a0*/  UIADD3 UR16, UR16, 0x30180, URZ ;  /* 0x0003018010107890 */ /* 0x000fe2000fffe03f */
[----:B------:R-:W-:Y:S01]  /*59b0*/  ISETP.GT.AND P4, PT, R2, 0x1, PT ;  /* 0x000000010200780c */ /* 0x000fe20003f84270 */
[----:B------:R-:W-:Y:S01]  /*59c0*/  UIADD3.X UR35, URZ, UR33, URZ, UP2, !UPT ;  /* 0x000000213f237290 */ /* 0x000fe200097fe43f */
[----:B------:R-:W-:Y:S01]  /*59d0*/  ISETP.NE.AND P1, PT, R7, 0xc, PT ;  /* 0x0000000c0700780c */ /* 0x000fe20003f25270 */
[----:B------:R-:W-:Y:S01]  /*59e0*/  UIADD3 UR8, UR8, 0x18180, URZ ;  /* 0x0001818008087890 */ /* 0x000fe2000fffe03f */
[----:B------:R-:W-:Y:S01]  /*59f0*/  VIADD R22, R22, 0x1 ;  /* 0x0000000116167836 */ /* 0x000fe20000000000 */
[----:B------:R-:W-:Y:S01]  /*5a00*/  UMOV UR22, 0x0 ;  /* 0x0000000000167882 */ /* 0x000fe20000000000 */
[----:B------:R-:W-:Y:S01]  /*5a10*/  UMOV UR23, 0x10000000 ;  /* 0x1000000000177882 */ /* 0x000fe20000000000 */
[----:B------:R-:W-:Y:S01]  /*5a20*/  UMOV UR17, UR25 ;  /* 0x0000001900117c82 */ /* 0x000fe20008000000 */
[----:B------:R-:W-:Y:S01]  /*5a30*/  UMOV UR20, UR28 ;  /* 0x0000001c00147c82 */ /* 0x000fe20008000000 */
[----:B------:R0:W-:Y:S01]  /*5a40*/  UTMALDG.3D [UR24], [UR6], desc[UR22] ;  /* 0x00001618060075b4 */ /* 0x0001e20008011000 */
[----:B------:R-:W-:Y:S01]  /*5a50*/  UMOV UR9, UR25 ;  /* 0x0000001900097c82 */ /* 0x000fe20008000000 */
[----:B------:R-:W-:Y:S01]  /*5a60*/  UMOV UR12, UR28 ;  /* 0x0000001c000c7c82 */ /* 0x000fe20008000000 */
[----:B------:R-:W-:Y:S01]  /*5a70*/  SEL R9, RZ, 0x1, P1 ;  /* 0x00000001ff097807 */ /* 0x000fe20000800000 */
[----:B------:R-:W-:Y:S01]  /*5a80*/  VIADD R21, R21, 0x40 ;  /* 0x0000004015157836 */ /* 0x000fe20000000000 */
[----:B------:R-:W-:Y:S01]  /*5a90*/  SEL R7, R7, RZ, P1 ;  /* 0x000000ff07077207 */ /* 0x000fe20000800000 */
[----:B------:R-:W-:Y:S01]  /*5aa0*/  VIADD R20, R20, 0x80 ;  /* 0x0000008014147836 */ /* 0x000fe20000000000 */
[----:B------:R-:W-:Y:S01]  /*5ab0*/  LOP3.LUT R6, R6, R9, RZ, 0x3c, !PT ;  /* 0x0000000906067212 */ /* 0x000fe200078e3cff */
[----:B------:R0:W-:Y:S01]  /*5ac0*/  UTMALDG.3D [UR16], [UR14], desc[UR22] ;  /* 0x000016100e0075b4 */ /* 0x0001e20008011000 */
[----:B------:R0:W-:Y:S02]  /*5ad0*/  UTMALDG.3D [UR8], [UR34], desc[UR22] ;  /* 0x00001608220075b4 */ /* 0x0001e40008011000 */
[----:B0-----:R-:W-:Y:S05]  /*5ae0*/  @P4 BRA `(.L_x_99) ;  /* 0xfffffffc00204947 */ /* 0x001fea000383ffff */
.L_x_95:
[----:B------:R-:W-:Y:S05]  /*5af0*/  BSYNC B1 ;  /* 0x0000000000017941 */ /* 0x000fea0003800000 */
.L_x_94:
[----:B------:R-:W-:Y:S01]  /*5b00*/  LOP3.LUT P4, RZ, R15, 0xff, RZ, 0xc0, !PT ;  /* 0x000000ff0fff7812 */ /* 0x000fe2000788c0ff */
[----:B------:R-:W-:Y:S01]  /*5b10*/  IMAD.IADD R6, R12, 0x1, R13 ;  /* 0x000000010c067824 */ /* 0x000fe200078e020d */
[----:B------:R-:W-:Y:S01]  /*5b20*/  IADD3 R0, P5, R0, UR30, RZ ;  /* 0x0000001e00007c10 */ /* 0x000fe2000ffbe0ff */
[----:B------:R-:W-:Y:S01]  /*5b30*/  ULDC.64 UR6, c[0x0][0x750] ;  /* 0x0001d40000067ab9 */ /* 0x000fe20000000a00 */
[----:B------:R-:W-:Y:S01]  /*5b40*/  BSSY B1, `(.L_x_100) ;  /* 0x000006c000017945 */ /* 0x000fe20003800000 */
[----:B------:R-:W-:Y:S01]  /*5b50*/  IMAD.MOV.U32 R14, RZ, RZ, -0x1 ;  /* 0xffffffffff0e7424 */ /* 0x000fe200078e00ff */
[----:B------:R-:W-:Y:S01]  /*5b60*/  ISETP.GT.U32.AND P1, PT, R6, 0xb, PT ;  /* 0x0000000b0600780c */ /* 0x000fe20003f24070 */
[----:B------:R-:W-:Y:S01]  /*5b70*/  IMAD.MOV.U32 R17, RZ, RZ, -0x1 ;  /* 0xffffffffff117424 */ /* 0x000fe200078e00ff */
[----:B------:R-:W-:Y:S02]  /*5b80*/  IADD3.X R5, R5, UR13, RZ, P5, !PT ;  /* 0x0000000d05057c10 */ /* 0x000fe4000affe4ff */
[----:B------:R-:W-:-:S02]  /*5b90*/  ISETP.LT.U32.AND P1, PT, R12, 0xc, P1 ;  /* 0x0000000c0c00780c */ /* 0x000fc40000f21070 */
[----:B------:R-:W-:Y:S01]  /*5ba0*/  PRMT R15, RZ, 0x7610, R15 ;  /* 0x00007610ff0f7816 */ /* 0x000fe2000000000f */
[----:B------:R-:W0:Y:S01]  /*5bb0*/  @P4 S2R R3, SR_CgaCtaId ;  /* 0x0000000000034919 */ /* 0x000e220000008800 */
[----:B------:R-:W-:-:S04]  /*5bc0*/  @P4 MOV R2, 0x400 ;  /* 0x0000040000024802 */ /* 0x000fc80000000f00 */
[----:B0-----:R-:W-:Y:S01]  /*5bd0*/  @P4 LEA R7, R3, R2, 0x18 ;  /* 0x0000000203074211 */ /* 0x001fe200078ec0ff */
[----:B------:R-:W-:-:S03]  /*5be0*/  IMAD.WIDE.U32 R2, R6, -0x55555555, RZ ;  /* 0xaaaaaaab06027825 */ /* 0x000fc600078e00ff */
[----:B------:R0:W-:Y:S01]  /*5bf0*/  @P4 SYNCS.ARRIVE.TRANS64.A1T0 RZ, [R7+URZ+0xd8], RZ ;  /* 0x0000d8ff07ff49a7 */ /* 0x0001e2000810003f */
[----:B------:R-:W-:Y:S02]  /*5c00*/  ISETP.GE.U32.AND P4, PT, R12, 0xc, PT ;  /* 0x0000000c0c00780c */ /* 0x000fe40003f86070 */
[----:B------:R-:W-:Y:S02]  /*5c10*/  PRMT R2, RZ, 0x7610, R2 ;  /* 0x00007610ff027816 */ /* 0x000fe40000000002 */
[----:B0-----:R-:W-:Y:S02]  /*5c20*/  SHF.R.U32.HI R7, RZ, 0x3, R3 ;  /* 0x00000003ff077819 */ /* 0x001fe40000011603 */
[----:B------:R-:W-:Y:S02]  /*5c30*/  SEL R3, RZ, 0x1, !P1 ;  /* 0x00000001ff037807 */ /* 0x000fe40004800000 */
[----:B------:R-:W-:Y:S01]  /*5c40*/  ISETP.GE.U32.AND P1, PT, R0, UR6, PT ;  /* 0x0000000600007c0c */ /* 0x000fe2000bf26070 */
[----:B------:R-:W-:Y:S01]  /*5c50*/  IMAD R13, R7, -0xc, R6 ;  /* 0xfffffff4070d7824 */ /* 0x000fe200078e0206 */
[----:B------:R-:W-:Y:S01]  /*5c60*/  LOP3.LUT R10, R10, R3, RZ, 0x3c, !PT ;  /* 0x000000030a0a7212 */ /* 0x000fe200078e3cff */
[----:B------:R-:W-:Y:S01]  /*5c70*/  IMAD.MOV.U32 R3, RZ, RZ, -0x1 ;  /* 0xffffffffff037424 */ /* 0x000fe200078e00ff */
[----:B------:R-:W-:-:S02]  /*5c80*/  ISETP.GE.U32.AND.EX P1, PT, R5, UR7, PT, P1 ;  /* 0x0000000705007c0c */ /* 0x000fc4000bf26110 */
[----:B------:R-:W-:-:S11]  /*5c90*/  @P4 LOP3.LUT R10, R10, 0x1, R7, 0x78, !PT ;  /* 0x000000010a0a4812 */ /* 0x000fd600078e7807 */
[----:B------:R-:W-:Y:S05]  /*5ca0*/  @P1 BRA `(.L_x_101) ;  /* 0x0000000400541947 */ /* 0x000fea0003800000 */
[----:B------:R-:W-:Y:S01]  /*5cb0*/  ULDC.64 UR6, c[0x0][0x728] ;  /* 0x0001ca0000067ab9 */ /* 0x000fe20000000a00 */
[----:B------:R-:W0:Y:S01]  /*5cc0*/  S2R R17, SR_CTAID.X ;  /* 0x0000000000117919 */ /* 0x000e220000002500 */
[----:B------:R-:W-:Y:S01]  /*5cd0*/  ISETP.NE.U32.AND P1, PT, RZ, UR6, PT ;  /* 0x00000006ff007c0c */ /* 0x000fe2000bf25070 */
[----:B------:R-:W-:Y:S01]  /*5ce0*/  ULDC UR9, c[0x0][0x730] ;  /* 0x0001cc0000097ab9 */ /* 0x000fe20000000800 */
[----:B------:R-:W-:Y:S01]  /*5cf0*/  IMAD.MOV.U32 R2, RZ, RZ, R0 ;  /* 0x000000ffff027224 */ /* 0x000fe200078e0000 */
[----:B------:R-:W1:Y:S01]  /*5d00*/  S2R R14, SR_CTAID.Y ;  /* 0x00000000000e7919 */ /* 0x000e620000002600 */
[----:B------:R-:W-:Y:S01]  /*5d10*/  ISETP.NE.AND.EX P1, PT, RZ, UR7, PT, P1 ;  /* 0x00000007ff007c0c */ /* 0x000fe2000bf25310 */
[----:B------:R-:W-:-:S12]  /*5d20*/  IMAD.MOV.U32 R3, RZ, RZ, R5 ;  /* 0x000000ffff037224 */ /* 0x000fd800078e0005 */
[----:B------:R-:W-:Y:S05]  /*5d30*/  @!P1 BRA `(.L_x_102) ;  /* 0x0000000000289947 */ /* 0x000fea0003800000 */
[----:B------:R-:W-:Y:S02]  /*5d40*/  ULDC UR8, c[0x0][0x734] ;  /* 0x0001cd0000087ab9 */ /* 0x000fe40000000800 */
[----:B------:R-:W-:-:S05]  /*5d50*/  IADD3 R9, P1, R0, UR8, RZ ;  /* 0x0000000800097c10 */ /* 0x000fca000ff3e0ff */
[----:B------:R-:W-:-:S04]  /*5d60*/  IMAD.X R19, RZ, RZ, R5, P1 ;  /* 0x000000ffff137224 */ /* 0x000fc800008e0605 */
[----:B------:R-:W-:-:S04]  /*5d70*/  IMAD.WIDE.U32 R6, R19, UR6, RZ ;  /* 0x0000000613067c25 */ /* 0x000fc8000f8e00ff */
[----:B------:R-:W-:-:S04]  /*5d80*/  IMAD.WIDE.U32 R6, P1, R9, UR7, R6 ;  /* 0x0000000709067c25 */ /* 0x000fc8000f820006 */
[----:B------:R-:W-:-:S04]  /*5d90*/  IMAD.WIDE.U32 R8, R9, UR6, RZ ;  /* 0x0000000609087c25 */ /* 0x000fc8000f8e00ff */
[----:B------:R-:W-:Y:S01]  /*5da0*/  IMAD.X R3, RZ, RZ, RZ, P1 ;  /* 0x000000ffff037224 */ /* 0x000fe200008e06ff */
[----:B------:R-:W-:Y:S01]  /*5db0*/  IADD3 RZ, P1, R9, R6, RZ ;  /* 0x0000000609ff7210 */ /* 0x000fe20007f3e0ff */
[----:B------:R-:W-:-:S04]  /*5dc0*/  IMAD.MOV.U32 R2, RZ, RZ, R7 ;  /* 0x000000ffff027224 */ /* 0x000fc800078e0007 */
[----:B------:R-:W-:-:S08]  /*5dd0*/  IMAD.WIDE.U32.X R2, R19, UR7, R2, P1 ;  /* 0x0000000713027c25 */ /* 0x000fd000088e0402 */
.L_x_102:
[--C-:B------:R-:W-:Y:S01]  /*5de0*/  SHF.R.U64 R8, R2, UR9, R3.reuse ;  /* 0x0000000902087c19 */ /* 0x100fe20008001203 */
[----:B------:R-:W-:Y:S01]  /*5df0*/  ULDC.64 UR6, c[0x0][0x720] ;  /* 0x0001c80000067ab9 */ /* 0x000fe20000000a00 */
[----:B------:R-:W-:Y:S01]  /*5e00*/  SHF.R.U32.HI R2, RZ, UR9, R3 ;  /* 0x00000009ff027c19 */ /* 0x000fe20008011603 */
[----:B------:R-:W-:Y:S01]  /*5e10*/  IMAD.MOV.U32 R3, RZ, RZ, R5 ;  /* 0x000000ffff037224 */ /* 0x000fe200078e0005 */
[----:B------:R-:W-:Y:S01]  /*5e20*/  IADD3 R7, P1, RZ, -R8, RZ ;  /* 0x80000008ff077210 */ /* 0x000fe20007f3e0ff */
[----:B------:R-:W2:Y:S01]  /*5e30*/  LDC R22, c[0x0][0x144] ;  /* 0x00005100ff167b82 */ /* 0x000ea20000000800 */
[----:B0-----:R-:W-:Y:S01]  /*5e40*/  I2FP.F32.U32 R9, R17 ;  /* 0x0000001100097245 */ /* 0x001fe20000201000 */
[----:B------:R-:W-:Y:S01]  /*5e50*/  ULDC.64 UR10, c[0x0][0x740] ;  /* 0x0001d000000a7ab9 */ /* 0x000fe20000000a00 */
[----:B------:R-:W-:Y:S01]  /*5e60*/  ULDC UR8, c[0x0][0x708] ;  /* 0x0001c20000087ab9 */ /* 0x000fe20000000800 */
[----:B------:R-:W-:Y:S01]  /*5e70*/  IMAD.X R2, RZ, RZ, ~R2, P1 ;  /* 0x000000ffff027224 */ /* 0x000fe200008e0e02 */
[----:B------:R-:W-:-:S03]  /*5e80*/  ISETP.NE.U32.AND P1, PT, RZ, UR10, PT ;  /* 0x0000000aff007c0c */ /* 0x000fc6000bf25070 */
[----:B------:R-:W-:Y:S01]  /*5e90*/  IMAD R6, R2, UR6, RZ ;  /* 0x0000000602067c24 */ /* 0x000fe2000f8e02ff */
[----:B------:R-:W0:Y:S01]  /*5ea0*/  LDC R19, c[0x0][0x148] ;  /* 0x00005200ff137b82 */ /* 0x000e220000000800 */
[----:B------:R-:W-:Y:S01]  /*5eb0*/  IMAD.MOV.U32 R2, RZ, RZ, R0 ;  /* 0x000000ffff027224 */ /* 0x000fe200078e0000 */
[----:B------:R-:W-:-:S03]  /*5ec0*/  ISETP.NE.AND.EX P1, PT, RZ, UR11, PT, P1 ;  /* 0x0000000bff007c0c */ /* 0x000fc6000bf25310 */
[----:B------:R-:W-:Y:S01]  /*5ed0*/  IMAD.WIDE.U32 R2, R7, UR6, R2 ;  /* 0x0000000607027c25 */ /* 0x000fe2000f8e0002 */
[----:B------:R-:W-:-:S03]  /*5ee0*/  ULDC UR6, c[0x0][0x150] ;  /* 0x0000540000067ab9 */ /* 0x000fc60000000800 */
[----:B------:R-:W-:Y:S02]  /*5ef0*/  IMAD R7, R7, UR7, R6 ;  /* 0x0000000707077c24 */ /* 0x000fe4000f8e0206 */
[----:B------:R-:W-:Y:S01]  /*5f00*/  FMUL R6, R9, UR6 ;  /* 0x0000000609067c20 */ /* 0x000fe20008400000 */
[----:B------:R-:W-:Y:S01]  /*5f10*/  ULDC UR6, c[0x0][0x718] ;  /* 0x0001c60000067ab9 */ /* 0x000fe20000000800 */
[----:B------:R-:W-:Y:S01]  /*5f20*/  ULDC UR7, c[0x0][0x154] ;  /* 0x0000550000077ab9 */ /* 0x000fe20000000800 */
[----:B------:R-:W-:-:S03]  /*5f30*/  IMAD.IADD R3, R3, 0x1, R7 ;  /* 0x0000000103037824 */ /* 0x000fc600078e0207 */
[----:B------:R-:W3:Y:S02]  /*5f40*/  F2I.U32.TRUNC.NTZ R6, R6 ;  /* 0x0000000600067305 */ /* 0x000ee4000020f000 */
[----:B------:R-:W-:Y:S02]  /*5f50*/  SHF.R.U64 R9, R2, UR6, R3 ;  /* 0x0000000602097c19 */ /* 0x000fe40008001203 */
[----:B-1----:R-:W-:-:S05]  /*5f60*/  I2FP.F32.U32 R2, R14 ;  /* 0x0000000e00027245 */ /* 0x002fca0000201000 */
[----:B------:R-:W-:Y:S01]  /*5f70*/  FMUL R21, R2, UR7 ;  /* 0x0000000702157c20 */ /* 0x000fe20008400000 */
[----:B------:R-:W-:Y:S01]  /*5f80*/  SHF.R.U32.HI R2, RZ, UR6, R3 ;  /* 0x00000006ff027c19 */ /* 0x000fe20008011603 */
[----:B------:R-:W-:-:S03]  /*5f90*/  ULDC UR6, c[0x0][0x758] ;  /* 0x0001d60000067ab9 */ /* 0x000fc60000000800 */
[--C-:B------:R-:W-:Y:S01]  /*5fa0*/  SHF.R.U64 R20, R9, UR8, R2.reuse ;  /* 0x0000000809147c19 */ /* 0x100fe20008001202 */
[----:B------:R-:W1:Y:S01]  /*5fb0*/  F2I.U32.TRUNC.NTZ R21, R21 ;  /* 0x0000001500157305 */ /* 0x000e62000020f000 */
[----:B------:R-:W-:Y:S01]  /*5fc0*/  SHF.R.U32.HI R3, RZ, UR8, R2 ;  /* 0x00000008ff037c19 */ /* 0x000fe20008011602 */
[----:B---3--:R-:W-:-:S03]  /*5fd0*/  IMAD.MOV R6, RZ, RZ, -R6 ;  /* 0x000000ffff067224 */ /* 0x008fc600078e0a06 */
[----:B------:R-:W-:Y:S01]  /*5fe0*/  SHF.R.U64 R18, R20, UR6, R3 ;  /* 0x0000000614127c19 */ /* 0x000fe20008001203 */
[----:B--2---:R-:W-:Y:S01]  /*5ff0*/  IMAD R17, R22, R6, R17 ;  /* 0x0000000616117224 */ /* 0x004fe200078e0211 */
[----:B------:R-:W-:-:S03]  /*6000*/  SHF.R.U32.HI R23, RZ, UR6, R3 ;  /* 0x00000006ff177c19 */ /* 0x000fc60008011603 */
[----:B------:R-:W-:Y:S02]  /*6010*/  IMAD.MOV.U32 R2, RZ, RZ, R18 ;  /* 0x000000ffff027224 */ /* 0x000fe400078e0012 */
[----:B------:R-:W-:Y:S01]  /*6020*/  IMAD.MOV.U32 R3, RZ, RZ, R23 ;  /* 0x000000ffff037224 */ /* 0x000fe200078e0017 */
[----:B------:R-:W-:Y:S06]  /*6030*/  @!P1 BRA `(.L_x_103) ;  /* 0x0000000000289947 */ /* 0x000fec0003800000 */
[----:B------:R-:W-:Y:S02]  /*6040*/  ULDC UR6, c[0x0][0x74c] ;  /* 0x0001d30000067ab9 */ /* 0x000fe40000000800 */
[----:B------:R-:W-:-:S05]  /*6050*/  IADD3 R3, P1, R18, UR6, RZ ;  /* 0x0000000612037c10 */ /* 0x000fca000ff3e0ff */
[----:B------:R-:W-:-:S04]  /*6060*/  IMAD.X R23, RZ, RZ, R23, P1 ;  /* 0x000000ffff177224 */ /* 0x000fc800008e0617 */
[----:B------:R-:W-:-:S04]  /*6070*/  IMAD.WIDE.U32 R6, R23, UR10, RZ ;  /* 0x0000000a17067c25 */ /* 0x000fc8000f8e00ff */
[----:B------:R-:W-:-:S04]  /*6080*/  IMAD.WIDE.U32 R6, P1, R3, UR11, R6 ;  /* 0x0000000b03067c25 */ /* 0x000fc8000f820006 */
[----:B------:R-:W-:-:S04]  /*6090*/  IMAD.WIDE.U32 R2, R3, UR10, RZ ;  /* 0x0000000a03027c25 */ /* 0x000fc8000f8e00ff */
[----:B------:R-:W-:Y:S01]  /*60a0*/  IMAD.MOV.U32 R2, RZ, RZ, R7 ;  /* 0x000000ffff027224 */ /* 0x000fe200078e0007 */
[----:B------:R-:W-:Y:S01]  /*60b0*/  IADD3 RZ, P4, R3, R6, RZ ;  /* 0x0000000603ff7210 */ /* 0x000fe20007f9e0ff */
[----:B------:R-:W-:-:S04]  /*60c0*/  IMAD.X R3, RZ, RZ, RZ, P1 ;  /* 0x000000ffff037224 */ /* 0x000fc800008e06ff */
[----:B------:R-:W-:-:S08]  /*60d0*/  IMAD.WIDE.U32.X R2, R23, UR11, R2, P4 ;  /* 0x0000000b17027c25 */ /* 0x000fd0000a0e0402 */
.L_x_103:
[----:B------:R-:W-:Y:S01]  /*60e0*/  ULDC UR6, c[0x0][0x748] ;  /* 0x0001d20000067ab9 */ /* 0x000fe20000000800 */
[----:B-1----:R-:W-:Y:S01]  /*60f0*/  IMAD.MOV R21, RZ, RZ, -R21 ;  /* 0x000000ffff157224 */ /* 0x002fe200078e0a15 */
[----:B------:R-:W-:Y:S01]  /*6100*/  SHF.R.U64 R3, R2, UR6, R3 ;  /* 0x0000000602037c19 */ /* 0x000fe20008001203 */
[----:B------:R-:W-:Y:S01]  /*6110*/  ULDC UR6, c[0x0][0x738] ;  /* 0x0001ce0000067ab9 */ /* 0x000fe20000000800 */
[----:B------:R-:W-:Y:S01]  /*6120*/  LOP3.LUT R20, R20, UR21, RZ, 0xc0, !PT ;  /* 0x0000001514147c12 */ /* 0x000fe2000f8ec0ff */
[----:B0-----:R-:W-:Y:S01]  /*6130*/  @P3 IMAD R17, R19, R21, R14 ;  /* 0x0000001513113224 */ /* 0x001fe200078e020e */
[----:B------:R-:W-:Y:S01]  /*6140*/  ULDC UR7, c[0x0][0x710] ;  /* 0x0001c40000077ab9 */ /* 0x000fe20000000800 */
[----:B------:R-:W-:Y:S02]  /*6150*/  IMAD.MOV R7, RZ, RZ, -R3 ;  /* 0x000000ffff077224 */ /* 0x000fe400078e0a03 */
[----:B------:R-:W-:Y:S01]  /*6160*/  IMAD R14, R3, UR5, R20 ;  /* 0x00000005030e7c24 */ /* 0x000fe2000f8e0214 */
[----:B------:R-:W-:Y:S01]  /*6170*/  LOP3.LUT R3, R9, UR4, RZ, 0xc0, !PT ;  /* 0x0000000409037c12 */ /* 0x000fe2000f8ec0ff */
[----:B------:R-:W-:Y:S01]  /*6180*/  IMAD R18, R7, UR6, R18 ;  /* 0x0000000607127c24 */ /* 0x000fe2000f8e0212 */
[----:B------:R-:W-:Y:S01]  /*6190*/  ULDC UR6, c[0x0][0x700] ;  /* 0x0001c00000067ab9 */ /* 0x000fe20000000800 */
[----:B------:R-:W-:-:S02]  /*61a0*/  IMAD R14, R14, UR7, R17 ;  /* 0x000000070e0e7c24 */ /* 0x000fc4000f8e0211 */
[----:B------:R-:W-:Y:S02]  /*61b0*/  IMAD R3, R18, UR6, R3 ;  /* 0x0000000612037c24 */ /* 0x000fe4000f8e0203 */
[----:B------:R-:W-:-:S03]  /*61c0*/  IMAD.MOV.U32 R2, RZ, RZ, 0x1 ;  /* 0x00000001ff027424 */ /* 0x000fc600078e00ff */
[----:B------:R-:W-:Y:S02]  /*61d0*/  SEL R17, R3, R14, !P3 ;  /* 0x0000000e03117207 */ /* 0x000fe40005800000 */
[----:B------:R-:W-:Y:S01]  /*61e0*/  SEL R14, R14, R3, !P3 ;  /* 0x000000030e0e7207 */ /* 0x000fe20005800000 */
[----:B------:R-:W-:-:S07]  /*61f0*/  IMAD.MOV.U32 R3, RZ, RZ, R8 ;  /* 0x000000ffff037224 */ /* 0x000fce00078e0008 */
.L_x_101:
[----:B------:R-:W-:Y:S05]  /*6200*/  BSYNC B1 ;  /* 0x0000000000017941 */ /* 0x000fea0003800000 */
.L_x_100:
[----:B------:R-:W-:-:S13]  /*6210*/  LOP3.LUT P1, RZ, R2, 0xff, RZ, 0xc0, !PT ;  /* 0x000000ff02ff7812 */ /* 0x000fda000782c0ff */
[----:B------:R-:W-:Y:S05]  /*6220*/  @P1 BRA `(.L_x_104) ;  /* 0xfffffff400141947 */ /* 0x000fea000383ffff */
[----:B------:R-:W-:Y:S05]  /*6230*/  BSYNC B0 ;  /* 0x0000000000007941 */ /* 0x000fea0003800000 */
.L_x_92:
[----:B------:R-:W-:-:S03]  /*6240*/  UMOV UR6, 0xffffffff ;  /* 0xffffffff00067882 */ /* 0x000fc60000000000 */
[----:B------:R-:W-:Y:S05]  /*6250*/  BRA.DIV UR6, `(.L_x_105) ;  /* 0x0000000a06247947 */ /* 0x000fea000b800000 */
[----:B------:R-:W-:-:S13]  /*6260*/  ELECT P0, URZ, PT ;  /* 0x00000000003f782f */ /* 0x000fda0003800000 */
.L_x_127:
[----:B------:R-:W-:Y:S04]  /*6270*/  BSSY B0, `(.L_x_106) ;  /* 0x0000073000007945 */ /* 0x000fe80003800000 */
[----:B------:R-:W-:Y:S05]  /*6280*/  @!P0 BRA `(.L_x_107) ;  /* 0x0000000400c48947 */ /* 0x000fea0003800000 */
[----:B------:R-:W-:-:S04]  /*6290*/  LOP3.LUT R4, R4, 0x2, RZ, 0xfc, !PT ;  /* 0x0000000204047812 */ /* 0x000fc800078efcff */
[----:B------:R-:W-:-:S13]  /*62a0*/  ISETP.NE.AND P0, PT, R4, 0x3, PT ;  /* 0x000000030400780c */ /* 0x000fda0003f05270 */
[----:B------:R-:W-:Y:S05]  /*62b0*/  @!P0 BRA `(.L_x_108) ;  /* 0x0000000000048947 */ /* 0x000fea0003800000 */
[----:B------:R-:W-:Y:S01]  /*62c0*/  BPT.TRAP 0x1 ;  /* 0x000000040000795c */ /* 0x000fe20000300000 */
.L_x_108:
[----:B------:R-:W0:Y:S01]  /*62d0*/  S2R R3, SR_CgaCtaId ;  /* 0x0000000000037919 */ /* 0x000e220000008800 */
[----:B------:R-:W-:Y:S02]  /*62e0*/  MOV R0, 0x400 ;  /* 0x0000040000007802 */ /* 0x000fe40000000f00 */
[----:B------:R-:W-:Y:S02]  /*62f0*/  SHF.L.U32 R2, R10, 0x1f, RZ ;  /* 0x0000001f0a027819 */ /* 0x000fe400000006ff */
[----:B0-----:R-:W-:-:S05]  /*6300*/  LEA R0, R3, R0, 0x18 ;  /* 0x0000000003007211 */ /* 0x001fca00078ec0ff */
[----:B------:R-:W-:-:S04]  /*6310*/  VIADD R0, R0, 0x60 ;  /* 0x0000006000007836 */ /* 0x000fc80000000000 */
[C---:B------:R-:W-:Y:S02]  /*6320*/  IMAD R5, R13.reuse, 0x8, R0 ;  /* 0x000000080d057824 */ /* 0x040fe400078e0200 */
[----:B------:R-:W-:Y:S02]  /*6330*/  VIADD R13, R13, 0x1 ;  /* 0x000000010d0d7836 */ /* 0x000fe40000000000 */
[----:B------:R-:W0:Y:S03]  /*6340*/  SYNCS.PHASECHK.TRANS64.TRYWAIT P0, [R5+URZ], R2 ;  /* 0x00000002050075a7 */ /* 0x000e26000800017f */
[----:B------:R-:W-:-:S04]  /*6350*/  ISETP.NE.AND P1, PT, R13, 0xc, PT ;  /* 0x0000000c0d00780c */ /* 0x000fc80003f25270 */
[----:B------:R-:W-:Y:S02]  /*6360*/  SEL R3, RZ, 0x1, P1 ;  /* 0x00000001ff037807 */ /* 0x000fe40000800000 */
[----:B------:R-:W-:Y:S02]  /*6370*/  SEL R13, R13, RZ, P1 ;  /* 0x000000ff0d0d7207 */ /* 0x000fe40000800000 */
[----:B------:R-:W-:-:S03]  /*6380*/  LOP3.LUT R10, R10, R3, RZ, 0x3c, !PT ;  /* 0x000000030a0a7212 */ /* 0x000fc600078e3cff */
[----:B------:R-:W-:Y:S01]  /*6390*/  IMAD R7, R13, 0x8, R0 ;  /* 0x000000080d077824 */ /* 0x000fe200078e0200 */
[----:B------:R-:W-:Y:S01]  /*63a0*/  SHF.L.U32 R4, R10, 0x1f, RZ ;  /* 0x0000001f0a047819 */ /* 0x000fe200000006ff */
[----:B0-----:R-:W-:Y:S06]  /*63b0*/  @!P0 BRA `(.L_x_109) ;  /* 0x0000000400f08947 */ /* 0x001fec0003800000 */
.L_x_128:
[----:B------:R-:W1:Y:S01]  /*63c0*/  SYNCS.PHASECHK.TRANS64.TRYWAIT P0, [R7+URZ], R4 ;  /* 0x00000004070075a7 */ /* 0x000e62000800017f */
[----:B0-----:R-:W-:-:S05]  /*63d0*/  VIADD R2, R13, 0x1 ;  /* 0x000000010d027836 */ /* 0x001fca0000000000 */
[----:B------:R-:W-:-:S04]  /*63e0*/  ISETP.NE.AND P1, PT, R2, 0xc, PT ;  /* 0x0000000c0200780c */ /* 0x000fc80003f25270 */
[----:B------:R-:W-:Y:S02]  /*63f0*/  SEL R3, RZ, 0x1, P1 ;  /* 0x00000001ff037807 */ /* 0x000fe40000800000 */
[----:B------:R-:W-:Y:S02]  /*6400*/  SEL R9, R2, RZ, P1 ;  /* 0x000000ff02097207 */ /* 0x000fe40000800000 */
[----:B------:R-:W-:-:S03]  /*6410*/  LOP3.LUT R10, R10, R3, RZ, 0x3c, !PT ;  /* 0x000000030a0a7212 */ /* 0x000fc600078e3cff */
[----:B------:R-:W-:Y:S01]  /*6420*/  IMAD R6, R9, 0x8, R0 ;  /* 0x0000000809067824 */ /* 0x000fe200078e0200 */
[----:B------:R-:W-:Y:S01]  /*6430*/  SHF.L.U32 R5, R10, 0x1f, RZ ;  /* 0x0000001f0a057819 */ /* 0x000fe200000006ff */
[----:B-1----:R-:W-:Y:S06]  /*6440*/  @!P0 BRA `(.L_x_110) ;  /* 0x0000000400e08947 */ /* 0x002fec0003800000 */
.L_x_129:
[----:B------:R-:W1:Y:S01]  /*6450*/  SYNCS.PHASECHK.TRANS64.TRYWAIT P0, [R6+URZ], R5 ;  /* 0x00000005060075a7 */ /* 0x000e62000800017f */
[----:B------:R-:W-:-:S05]  /*6460*/  VIADD R2, R9, 0x1 ;  /* 0x0000000109027836 */ /* 0x000fca0000000000 */
[----:B------:R-:W-:-:S04]  /*6470*/  ISETP.NE.AND P1, PT, R2, 0xc, PT ;  /* 0x0000000c0200780c */ /* 0x000fc80003f25270 */
[----:B------:R-:W-:Y:S02]  /*6480*/  SEL R3, RZ, 0x1, P1 ;  /* 0x00000001ff037807 */ /* 0x000fe40000800000 */
[----:B0-----:R-:W-:Y:S02]  /*6490*/  SEL R7, R2, RZ, P1 ;  /* 0x000000ff02077207 */ /* 0x001fe40000800000 */
[----:B------:R-:W-:-:S03]  /*64a0*/  LOP3.LUT R10, R10, R3, RZ, 0x3c, !PT ;  /* 0x000000030a0a7212 */ /* 0x000fc600078e3cff */
[----:B------:R-:W-:Y:S01]  /*64b0*/  IMAD R9, R7, 0x8, R0 ;  /* 0x0000000807097824 */ /* 0x000fe200078e0200 */
[----:B------:R-:W-:Y:S01]  /*64c0*/  SHF.L.U32 R4, R10, 0x1f, RZ ;  /* 0x0000001f0a047819 */ /* 0x000fe200000006ff */
[----:B-1----:R-:W-:Y:S06]  /*64d0*/  @!P0 BRA `(.L_x_111) ;  /* 0x0000000400d08947 */ /* 0x002fec0003800000 */
.L_x_130:
[----:B------:R-:W1:Y:S01]  /*64e0*/  SYNCS.PHASECHK.TRANS64.TRYWAIT P0, [R9+URZ], R4 ;  /* 0x00000004090075a7 */ /* 0x000e62000800017f */
[----:B------:R-:W-:-:S05]  /*64f0*/  VIADD R2, R7, 0x1 ;  /* 0x0000000107027836 */ /* 0x000fca0000000000 */
[----:B------:R-:W-:-:S04]  /*6500*/  ISETP.NE.AND P1, PT, R2, 0xc, PT ;  /* 0x0000000c0200780c */ /* 0x000fc80003f25270 */
[----:B------:R-:W-:Y:S02]  /*6510*/  SEL R3, RZ, 0x1, P1 ;  /* 0x00000001ff037807 */ /* 0x000fe40000800000 */
[----:B------:R-:W-:Y:S02]  /*6520*/  SEL R7, R2, RZ, P1 ;  /* 0x000000ff02077207 */ /* 0x000fe40000800000 */
[----:B------:R-:W-:-:S03]  /*6530*/  LOP3.LUT R10, R10, R3, RZ, 0x3c, !PT ;  /* 0x000000030a0a7212 */ /* 0x000fc600078e3cff */
[----:B0-----:R-:W-:Y:S01]  /*6540*/  IMAD R6, R7, 0x8, R0 ;  /* 0x0000000807067824 */ /* 0x001fe200078e0200 */
[----:B------:R-:W-:Y:S01]  /*6550*/  SHF.L.U32 R5, R10, 0x1f, RZ ;  /* 0x0000001f0a057819 */ /* 0x000fe200000006ff */
[----:B-1----:R-:W-:Y:S06]  /*6560*/  @!P0 BRA `(.L_x_112) ;  /* 0x0000000400c08947 */ /* 0x002fec0003800000 */
.L_x_131:
        /* <DEDUP_REMOVED lines=9> */
.L_x_132:
        /* <DEDUP_REMOVED lines=9> */
.L_x_133:
        /* <DEDUP_REMOVED lines=9> */
.L_x_134:
        /* <DEDUP_REMOVED lines=9> */
.L_x_135:
        /* <DEDUP_REMOVED lines=9> */
.L_x_136:
        /* <DEDUP_REMOVED lines=9> */
.L_x_137:
[----:B------:R-:W1:Y:S01]  /*68d0*/  SYNCS.PHASECHK.TRANS64.TRYWAIT P0, [R6+URZ], R5 ;  /* 0x00000005060075a7 */ /* 0x000e62000800017f */
[----:B------:R-:W-:-:S05]  /*68e0*/  VIADD R2, R7, 0x1 ;  /* 0x0000000107027836 */ /* 0x000fca0000000000 */
[----:B------:R-:W-:-:S04]  /*68f0*/  ISETP.NE.AND P1, PT, R2, 0xc, PT ;  /* 0x0000000c0200780c */ /* 0x000fc80003f25270 */
[----:B0-----:R-:W-:Y:S02]  /*6900*/  SEL R4, RZ, 0x1, P1 ;  /* 0x00000001ff047807 */ /* 0x001fe40000800000 */
[----:B------:R-:W-:Y:S02]  /*6910*/  SEL R3, R2, RZ, P1 ;  /* 0x000000ff02037207 */ /* 0x000fe40000800000 */
[----:B------:R-:W-:Y:S01]  /*6920*/  LOP3.LUT R4, R11, R4, RZ, 0x3c, !PT ;  /* 0x000000040b047212 */ /* 0x000fe200078e3cff */
[----:B-1----:R-:W-:Y:S06]  /*6930*/  @!P0 BRA `(.L_x_119) ;  /* 0x0000000400588947 */ /* 0x002fec0003800000 */
.L_x_138:
[----:B------:R-:W-:Y:S01]  /*6940*/  IMAD R3, R3, 0x8, R0 ;  /* 0x0000000803037824 */ /* 0x000fe200078e0200 */
[----:B------:R-:W-:-:S07]  /*6950*/  SHF.L.U32 R0, R4, 0x1f, RZ ;  /* 0x0000001f04007819 */ /* 0x000fce00000006ff */
.L_x_120:
[----:B-1----:R1:W2:Y:S02]  /*6960*/  SYNCS.PHASECHK.TRANS64.TRYWAIT P0, [R3+URZ], R0 ;  /* 0x00000000030075a7 */ /* 0x0022a4000800017f */
[----:B--2---:R-:W-:Y:S05]  /*6970*/  @!P0 NANOSLEEP.SYNCS 0x989680 ;  /* 0x009896800000895d */ /* 0x004fea0003900000 */
[----:B------:R-:W2:Y:S02]  /*6980*/  @!P0 SYNCS.PHASECHK.TRANS64 P0, [R3+URZ], R0 ;  /* 0x00000000030085a7 */ /* 0x000ea4000800007f */
[----:B--2---:R-:W-:Y:S05]  /*6990*/  @!P0 BRA `(.L_x_120) ;  /* 0xfffffffc00f08947 */ /* 0x004fea000383ffff */
.L_x_107:
[----:B------:R-:W-:Y:S05]  /*69a0*/  BSYNC B0 ;  /* 0x0000000000007941 */ /* 0x000fea0003800000 */
.L_x_106:
[----:B------:R-:W-:Y:S05]  /*69b0*/  EXIT ;  /* 0x000000000000794d */ /* 0x000fea0003800000 */
.L_x_18:
[----:B-1----:R-:W-:-:S04]  /*69c0*/  IMAD.U32 R77, RZ, RZ, UR12 ;  /* 0x0000000cff4d7e24 */ /* 0x002fc8000f8e00ff */
[----:B------:R1:W4:Y:S03]  /*69d0*/  SYNCS.PHASECHK.TRANS64.TRYWAIT P0, [R77+URZ], R64 ;  /* 0x000000404d0075a7 */ /* 0x000326000800017f */
[----:B----4-:R-:W-:Y:S05]  /*69e0*/  @!P0 NANOSLEEP.SYNCS 0x989680 ;  /* 0x009896800000895d */ /* 0x010fea0003900000 */
[----:B------:R-:W4:Y:S02]  /*69f0*/  @!P0 SYNCS.PHASECHK.TRANS64 P0, [R77+URZ], R64 ;  /* 0x000000404d0085a7 */ /* 0x000f24000800007f */
[----:B----4-:R-:W-:Y:S05]  /*6a00*/  @!P0 BRA `(.L_x_18) ;  /* 0xfffffffc00ec8947 */ /* 0x010fea000383ffff */
[----:B------:R-:W-:Y:S05]  /*6a10*/  BRA `(.L_x_17) ;  /* 0xffffffac001c7947 */ /* 0x000fea000383ffff */
.L_x_93:
[----:B------:R-:W-:Y:S01]  /*6a20*/  BSSY B1, `(.L_x_121) ;  /* 0x0000006000017945 */ /* 0x000fe20003800000 */
[----:B------:R-:W-:-:S07]  /*6a30*/  IMAD.MOV.U32 R2, RZ, RZ, -0x1 ;  /* 0xffffffffff027424 */ /* 0x000fce00078e00ff */
[----:B------:R-:W-:Y:S05]  /*6a40*/  WARPSYNC.COLLECTIVE R2, `(.L_x_122) ;  /* 0x00000000020c7348 */ /* 0x000fea0003c00000 */
[----:B------:R-:W-:Y:S02]  /*6a50*/  ELECT P1, UR62, PT ;  /* 0x00000000003e782f */ /* 0x000fe40003820000 */
[----:B------:R-:W-:Y:S01]  /*6a60*/  MOV R2, UR62 ;  /* 0x0000003e00027c02 */ /* 0x000fe20008000f00 */
[----:B------:R-:W-:Y:S10]  /*6a70*/  ENDCOLLECTIVE ;  /* 0x000000000000791b */ /* 0x000ff40003800000 */
.L_x_122:
[----:B------:R-:W-:Y:S05]  /*6a80*/  BSYNC B1 ;  /* 0x0000000000017941 */ /* 0x000fea0003800000 */
.L_x_121:
[----:B------:R-:W-:Y:S05]  /*6a90*/  BRA `(.L_x_123) ;  /* 0xffffffec00047947 */ /* 0x000fea000383ffff */
.L_x_96:
[----:B-1----:R1:W2:Y:S02]  /*6aa0*/  SYNCS.PHASECHK.TRANS64.TRYWAIT P1, [R19+URZ+0x60], R8 ;  /* 0x00006008130075a7 */ /* 0x0022a4000802017f */
[----:B--2---:R-:W-:Y:S05]  /*6ab0*/  @!P1 NANOSLEEP.SYNCS 0x989680 ;  /* 0x009896800000995d */ /* 0x004fea0003900000 */
[----:B------:R-:W2:Y:S02]  /*6ac0*/  @!P1 SYNCS.PHASECHK.TRANS64 P1, [R19+URZ+0x60], R8 ;  /* 0x00006008130095a7 */ /* 0x000ea4000802007f */
[----:B--2---:R-:W-:Y:S05]  /*6ad0*/  @!P1 BRA `(.L_x_96) ;  /* 0xfffffffc00f09947 */ /* 0x004fea000383ffff */
[----:B------:R-:W-:Y:S05]  /*6ae0*/  BRA `(.L_x_124) ;  /* 0xffffffec00407947 */ /* 0x000fea000383ffff */
.L_x_105:
[----:B------:R-:W-:Y:S01]  /*6af0*/  BSSY B0, `(.L_x_125) ;  /* 0x0000006000007945 */ /* 0x000fe20003800000 */
[----:B------:R-:W-:-:S07]  /*6b00*/  IMAD.MOV.U32 R2, RZ, RZ, -0x1 ;  /* 0xffffffffff027424 */ /* 0x000fce00078e00ff */
[----:B------:R-:W-:Y:S05]  /*6b10*/  WARPSYNC.COLLECTIVE R2, `(.L_x_126) ;  /* 0x00000000020c7348 */ /* 0x000fea0003c00000 */
[----:B------:R-:W-:Y:S02]  /*6b20*/  ELECT P1, UR62, PT ;  /* 0x00000000003e782f */ /* 0x000fe40003820000 */
[----:B------:R-:W-:Y:S01]  /*6b30*/  MOV R2, UR62 ;  /* 0x0000003e00027c02 */ /* 0x000fe20008000f00 */
[----:B------:R-:W-:Y:S10]  /*6b40*/  ENDCOLLECTIVE ;  /* 0x000000000000791b */ /* 0x000ff40003800000 */
.L_x_126:
[----:B------:R-:W-:Y:S05]  /*6b50*/  BSYNC B0 ;  /* 0x0000000000007941 */ /* 0x000fea0003800000 */
.L_x_125:
[----:B------:R-:W-:Y:S01]  /*6b60*/  PLOP3.LUT P0, PT, P1, PT, PT, 0x80, 0x0 ;  /* 0x000000000000781c */ /* 0x000fe20000f0f070 */
[----:B------:R-:W-:-:S12]  /*6b70*/  BRA `(.L_x_127) ;  /* 0xfffffff400bc7947 */ /* 0x000fd8000383ffff */
.L_x_109:
[----:B0-----:R0:W1:Y:S02]  /*6b80*/  SYNCS.PHASECHK.TRANS64.TRYWAIT P0, [R5+URZ], R2 ;  /* 0x00000002050075a7 */ /* 0x001064000800017f */
[----:B-1----:R-:W-:Y:S05]  /*6b90*/  @!P0 NANOSLEEP.SYNCS 0x989680 ;  /* 0x009896800000895d */ /* 0x002fea0003900000 */
[----:B------:R-:W1:Y:S02]  /*6ba0*/  @!P0 SYNCS.PHASECHK.TRANS64 P0, [R5+URZ], R2 ;  /* 0x00000002050085a7 */ /* 0x000e64000800007f */
[----:B-1----:R-:W-:Y:S05]  /*6bb0*/  @!P0 BRA `(.L_x_109) ;  /* 0xfffffffc00f08947 */ /* 0x002fea000383ffff */
[----:B------:R-:W-:Y:S05]  /*6bc0*/  BRA `(.L_x_128) ;  /* 0xfffffff400fc7947 */ /* 0x000fea000383ffff */
.L_x_110:
[----:B0-----:R0:W1:Y:S02]  /*6bd0*/  SYNCS.PHASECHK.TRANS64.TRYWAIT P0, [R7+URZ], R4 ;  /* 0x00000004070075a7 */ /* 0x001064000800017f */
[----:B-1----:R-:W-:Y:S05]  /*6be0*/  @!P0 NANOSLEEP.SYNCS 0x989680 ;  /* 0x009896800000895d */ /* 0x002fea0003900000 */
[----:B------:R-:W1:Y:S02]  /*6bf0*/  @!P0 SYNCS.PHASECHK.TRANS64 P0, [R7+URZ], R4 ;  /* 0x00000004070085a7 */ /* 0x000e64000800007f */
[----:B-1----:R-:W-:Y:S05]  /*6c00*/  @!P0 BRA `(.L_x_110) ;  /* 0xfffffffc00f08947 */ /* 0x002fea000383ffff */
[----:B------:R-:W-:Y:S05]  /*6c10*/  BRA `(.L_x_129) ;  /* 0xfffffff8000c7947 */ /* 0x000fea000383ffff */
.L_x_111:
[----:B0-----:R0:W1:Y:S02]  /*6c20*/  SYNCS.PHASECHK.TRANS64.TRYWAIT P0, [R6+URZ], R5 ;  /* 0x00000005060075a7 */ /* 0x001064000800017f */
[----:B-1----:R-:W-:Y:S05]  /*6c30*/  @!P0 NANOSLEEP.SYNCS 0x989680 ;  /* 0x009896800000895d */ /* 0x002fea0003900000 */
[----:B------:R-:W1:Y:S02]  /*6c40*/  @!P0 SYNCS.PHASECHK.TRANS64 P0, [R6+URZ], R5 ;  /* 0x00000005060085a7 */ /* 0x000e64000800007f */
[----:B-1----:R-:W-:Y:S05]  /*6c50*/  @!P0 BRA `(.L_x_111) ;  /* 0xfffffffc00f08947 */ /* 0x002fea000383ffff */
[----:B------:R-:W-:Y:S05]  /*6c60*/  BRA `(.L_x_130) ;  /* 0xfffffff8001c7947 */ /* 0x000fea000383ffff */
.L_x_112:
[----:B0-----:R0:W1:Y:S02]  /*6c70*/  SYNCS.PHASECHK.TRANS64.TRYWAIT P0, [R9+URZ], R4 ;  /* 0x00000004090075a7 */ /* 0x001064000800017f */
[----:B-1----:R-:W-:Y:S05]  /*6c80*/  @!P0 NANOSLEEP.SYNCS 0x989680 ;  /* 0x009896800000895d */ /* 0x002fea0003900000 */
[----:B------:R-:W1:Y:S02]  /*6c90*/  @!P0 SYNCS.PHASECHK.TRANS64 P0, [R9+URZ], R4 ;  /* 0x00000004090085a7 */ /* 0x000e64000800007f */
[----:B-1----:R-:W-:Y:S05]  /*6ca0*/  @!P0 BRA `(.L_x_112) ;  /* 0xfffffffc00f08947 */ /* 0x002fea000383ffff */
[----:B------:R-:W-:Y:S05]  /*6cb0*/  BRA `(.L_x_131) ;  /* 0xfffffff8002c7947 */ /* 0x000fea000383ffff */
.L_x_113:
[----:B0-----:R0:W1:Y:S02]  /*6cc0*/  SYNCS.PHASECHK.TRANS64.TRYWAIT P0, [R6+URZ], R5 ;  /* 0x00000005060075a7 */ /* 0x001064000800017f */
[----:B-1----:R-:W-:Y:S05]  /*6cd0*/  @!P0 NANOSLEEP.SYNCS 0x989680 ;  /* 0x009896800000895d */ /* 0x002fea0003900000 */
[----:B------:R-:W1:Y:S02]  /*6ce0*/  @!P0 SYNCS.PHASECHK.TRANS64 P0, [R6+URZ], R5 ;  /* 0x00000005060085a7 */ /* 0x000e64000800007f */
[----:B-1----:R-:W-:Y:S05]  /*6cf0*/  @!P0 BRA `(.L_x_113) ;  /* 0xfffffffc00f08947 */ /* 0x002fea000383ffff */
[----:B------:R-:W-:Y:S05]  /*6d00*/  BRA `(.L_x_132) ;  /* 0xfffffff8003c7947 */ /* 0x000fea000383ffff */
.L_x_114:
[----:B0-----:R0:W1:Y:S02]  /*6d10*/  SYNCS.PHASECHK.TRANS64.TRYWAIT P0, [R9+URZ], R4 ;  /* 0x00000004090075a7 */ /* 0x001064000800017f */
[----:B-1----:R-:W-:Y:S05]  /*6d20*/  @!P0 NANOSLEEP.SYNCS 0x989680 ;  /* 0x009896800000895d */ /* 0x002fea0003900000 */
[----:B------:R-:W1:Y:S02]  /*6d30*/  @!P0 SYNCS.PHASECHK.TRANS64 P0, [R9+URZ], R4 ;  /* 0x00000004090085a7 */ /* 0x000e64000800007f */
[----:B-1----:R-:W-:Y:S05]  /*6d40*/  @!P0 BRA `(.L_x_114) ;  /* 0xfffffffc00f08947 */ /* 0x002fea000383ffff */
[----:B------:R-:W-:Y:S05]  /*6d50*/  BRA `(.L_x_133) ;  /* 0xfffffff8004c7947 */ /* 0x000fea000383ffff */
.L_x_115:
[----:B0-----:R0:W1:Y:S02]  /*6d60*/  SYNCS.PHASECHK.TRANS64.TRYWAIT P0, [R6+URZ], R5 ;  /* 0x00000005060075a7 */ /* 0x001064000800017f */
[----:B-1----:R-:W-:Y:S05]  /*6d70*/  @!P0 NANOSLEEP.SYNCS 0x989680 ;  /* 0x009896800000895d */ /* 0x002fea0003900000 */
[----:B------:R-:W1:Y:S02]  /*6d80*/  @!P0 SYNCS.PHASECHK.TRANS64 P0, [R6+URZ], R5 ;  /* 0x00000005060085a7 */ /* 0x000e64000800007f */
[----:B-1----:R-:W-:Y:S05]  /*6d90*/  @!P0 BRA `(.L_x_115) ;  /* 0xfffffffc00f08947 */ /* 0x002fea000383ffff */
[----:B------:R-:W-:Y:S05]  /*6da0*/  BRA `(.L_x_134) ;  /* 0xfffffff8005c7947 */ /* 0x000fea000383ffff */
.L_x_116:
[----:B0-----:R0:W1:Y:S02]  /*6db0*/  SYNCS.PHASECHK.TRANS64.TRYWAIT P0, [R9+URZ], R4 ;  /* 0x00000004090075a7 */ /* 0x001064000800017f */
[----:B-1----:R-:W-:Y:S05]  /*6dc0*/  @!P0 NANOSLEEP.SYNCS 0x989680 ;  /* 0x009896800000895d */ /* 0x002fea0003900000 */
[----:B------:R-:W1:Y:S02]  /*6dd0*/  @!P0 SYNCS.PHASECHK.TRANS64 P0, [R9+URZ], R4 ;  /* 0x00000004090085a7 */ /* 0x000e64000800007f */
[----:B-1----:R-:W-:Y:S05]  /*6de0*/  @!P0 BRA `(.L_x_116) ;  /* 0xfffffffc00f08947 */ /* 0x002fea000383ffff */
[----:B------:R-:W-:Y:S05]  /*6df0*/  BRA `(.L_x_135) ;  /* 0xfffffff8006c7947 */ /* 0x000fea000383ffff */
.L_x_117:
[----:B0-----:R0:W1:Y:S02]  /*6e00*/  SYNCS.PHASECHK.TRANS64.TRYWAIT P0, [R6+URZ], R5 ;  /* 0x00000005060075a7 */ /* 0x001064000800017f */
[----:B-1----:R-:W-:Y:S05]  /*6e10*/  @!P0 NANOSLEEP.SYNCS 0x989680 ;  /* 0x009896800000895d */ /* 0x002fea0003900000 */
[----:B------:R-:W1:Y:S02]  /*6e20*/  @!P0 SYNCS.PHASECHK.TRANS64 P0, [R6+URZ], R5 ;  /* 0x00000005060085a7 */ /* 0x000e64000800007f */
[----:B-1----:R-:W-:Y:S05]  /*6e30*/  @!P0 BRA `(.L_x_117) ;  /* 0xfffffffc00f08947 */ /* 0x002fea000383ffff */
[----:B------:R-:W-:Y:S05]  /*6e40*/  BRA `(.L_x_136) ;  /* 0xfffffff8007c7947 */ /* 0x000fea000383ffff */
.L_x_118:
[----:B0-----:R0:W1:Y:S02]  /*6e50*/  SYNCS.PHASECHK.TRANS64.TRYWAIT P0, [R9+URZ], R4 ;  /* 0x00000004090075a7 */ /* 0x001064000800017f */
[----:B-1----:R-:W-:Y:S05]  /*6e60*/  @!P0 NANOSLEEP.SYNCS 0x989680 ;  /* 0x009896800000895d */ /* 0x002fea0003900000 */
[----:B------:R-:W1:Y:S02]  /*6e70*/  @!P0 SYNCS.PHASECHK.TRANS64 P0, [R9+URZ], R4 ;  /* 0x00000004090085a7 */ /* 0x000e64000800007f */
[----:B-1----:R-:W-:Y:S05]  /*6e80*/  @!P0 BRA `(.L_x_118) ;  /* 0xfffffffc00f08947 */ /* 0x002fea000383ffff */
[----:B------:R-:W-:Y:S05]  /*6e90*/  BRA `(.L_x_137) ;  /* 0xfffffff8008c7947 */ /* 0x000fea000383ffff */
.L_x_119:
[----:B0-----:R0:W1:Y:S02]  /*6ea0*/  SYNCS.PHASECHK.TRANS64.TRYWAIT P0, [R6+URZ], R5 ;  /* 0x00000005060075a7 */ /* 0x001064000800017f */
[----:B-1----:R-:W-:Y:S05]  /*6eb0*/  @!P0 NANOSLEEP.SYNCS 0x989680 ;  /* 0x009896800000895d */ /* 0x002fea0003900000 */
[----:B------:R-:W1:Y:S02]  /*6ec0*/  @!P0 SYNCS.PHASECHK.TRANS64 P0, [R6+URZ], R5 ;  /* 0x00000005060085a7 */ /* 0x000e64000800007f */
[----:B-1----:R-:W-:Y:S05]  /*6ed0*/  @!P0 BRA `(.L_x_119) ;  /* 0xfffffffc00f08947 */ /* 0x002fea000383ffff */
[----:B------:R-:W-:Y:S05]  /*6ee0*/  BRA `(.L_x_138) ;  /* 0xfffffff800947947 */ /* 0x000fea000383ffff */
.L_x_139:
[----:B------:R-:W-:-:S00]  /*6ef0*/  BRA `(.L_x_139) ;  /* 0xfffffffc00fc7947 */ /* 0x000fc0000383ffff */
[----:B------:R-:W-:-:S00]  /*6f00*/  NOP ;  /* 0x0000000000007918 */ /* 0x000fc00000000000 */
[----:B------:R-:W-:-:S00]  /*6f10*/  NOP ;  /* 0x0000000000007918 */ /* 0x000fc00000000000 */
[----:B------:R-:W-:-:S00]  /*6f20*/  NOP ;  /* 0x0000000000007918 */ /* 0x000fc00000000000 */
[----:B------:R-:W-:-:S00]  /*6f30*/  NOP ;  /* 0x0000000000007918 */ /* 0x000fc00000000000 */
[----:B------:R-:W-:-:S00]  /*6f40*/  NOP ;  /* 0x0000000000007918 */ /* 0x000fc00000000000 */
[----:B------:R-:W-:-:S00]  /*6f50*/  NOP ;  /* 0x0000000000007918 */ /* 0x000fc00000000000 */
[----:B------:R-:W-:-:S00]  /*6f60*/  NOP ;  /* 0x0000000000007918 */ /* 0x000fc00000000000 */
[----:B------:R-:W-:-:S00]  /*6f70*/  NOP ;  /* 0x0000000000007918 */ /* 0x000fc00000000000 */
.L_x_140:


//--------------------- .nv.shared._ZN7cutlass13device_kernelINS_4gemm6kernel13GemmUniversalIN4cute5tupleIJiiiiEEENS1_10collective13CollectiveMmaINS1_43MainloopSm90TmaGmmaWarpSpecializedSparseFP8ILi12ENS5_IJNS4_1CILi1EEESB_SB_EEENS1_35KernelTmaWarpSpecializedCooperativeEEENS5_IJNSA_ILi128EEENSA_ILi64EEESF_EEENS_12float_e4m3_tENS5_IJNS4_6LayoutINS5_IJiNS5_IJNSA_ILi2EEEiEEEiEEENS5_IJlNS5_IJSB_SK_EEElEEEEENSJ_INS5_IJNS5_IJSG_iEEENS5_IJSF_iEEEiEEENS5_IJNS5_IJSF_NSA_ILi8192EEEEEENS5_IJSB_lEEElEEEEEEEESI_NS5_IJlSB_lEEENS4_8TiledMMAINS4_8MMA_AtomIJNS4_4SM904GMMA6SPARSE31GMMA_64x64x64_F32E4M3E4M3_SS_TNILNS13_7ScaleInE1ELS16_1ELNS13_9SparseSelE0EEEEEENSJ_INS5_IJSK_SB_SB_EEENS5_IJSB_NSA_ILi0EEES1B_EEEEENS5_IJNS4_10UnderscoreES1E_S1E_EEEEENS4_13SM90_TMA_LOADENS4_14ComposedLayoutINS4_7SwizzleILi2ELi4ELi3EEENS4_25smem_sparse_ptr_flag_bitsILi2ELi8EEENSJ_INS5_IJNS5_IJSB_NSA_ILi8EEEEEENS5_IJSK_SG_EEEEEENS5_IJNS5_IJS1B_SF_EEESN_EEEEEEEvNS4_8identityES1H_NS1I_INS1J_ILi3ELi4ELi3EEENS4_18smem_ptr_flag_bitsILi8EEENSJ_INS5_IJS1N_SF_EEENS5_IJSF_SB_EEEEEEEvS1V_EENS_8epilogue10collective6detail29Sm90TmaWarpSpecializedAdapterINS25_15DefaultEpilogueIfNS5_IJSB_llEEES29_NS24_6thread17LinearCombinationIfLi1EffLNS2A_9ScaleType4KindE0ELNS_15FloatRoundStyleE2EfEENS1_15EpilogueDefaultEEEEEvvEEEEvNT_6ParamsE --------------------------
	.section	.nv.shared._ZN7cutlass13device_kernelINS_4gemm6kernel13GemmUniversalIN4cute5tupleIJiiiiEEENS1_10collective13CollectiveMmaINS1_43MainloopSm90TmaGmmaWarpSpecializedSparseFP8ILi12ENS5_IJNS4_1CILi1EEESB_SB_EEENS1_35KernelTmaWarpSpecializedCooperativeEEENS5_IJNSA_ILi128EEENSA_ILi64EEESF_EEENS_12float_e4m3_tENS5_IJNS4_6LayoutINS5_IJiNS5_IJNSA_ILi2EEEiEEEiEEENS5_IJlNS5_IJSB_SK_EEElEEEEENSJ_INS5_IJNS5_IJSG_iEEENS5_IJSF_iEEEiEEENS5_IJNS5_IJSF_NSA_ILi8192EEEEEENS5_IJSB_lEEElEEEEEEEESI_NS5_IJlSB_lEEENS4_8TiledMMAINS4_8MMA_AtomIJNS4_4SM904GMMA6SPARSE31GMMA_64x64x64_F32E4M3E4M3_SS_TNILNS13_7ScaleInE1ELS16_1ELNS13_9SparseSelE0EEEEEENSJ_INS5_IJSK_SB_SB_EEENS5_IJSB_NSA_ILi0EEES1B_EEEEENS5_IJNS4_10UnderscoreES1E_S1E_EEEEENS4_13SM90_TMA_LOADENS4_14ComposedLayoutINS4_7SwizzleILi2ELi4ELi3EEENS4_25smem_sparse_ptr_flag_bitsILi2ELi8EEENSJ_INS5_IJNS5_IJSB_NSA_ILi8EEEEEENS5_IJSK_SG_EEEEEENS5_IJNS5_IJS1B_SF_EEESN_EEEEEEEvNS4_8identityES1H_NS1I_INS1J_ILi3ELi4ELi3EEENS4_18smem_ptr_flag_bitsILi8EEENSJ_INS5_IJS1N_SF_EEENS5_IJSF_SB_EEEEEEEvS1V_EENS_8epilogue10collective6detail29Sm90TmaWarpSpecializedAdapterINS25_15DefaultEpilogueIfNS5_IJSB_llEEES29_NS24_6thread17LinearCombinationIfLi1EffLNS2A_9ScaleType4KindE0ELNS_15FloatRoundStyleE2EfEENS1_15EpilogueDefaultEEEEEvvEEEEvNT_6ParamsE,"aw",@nobits
	.sectionflags	@""
	.align	16
	.zero		1024


//--------------------- .nv.shared.reserved.0     --------------------------
	.section	.nv.shared.reserved.0,"aw",@nobits
	.weak		__nv_reservedSMEM_offset_0_alias
	.size		__nv_reservedSMEM_offset_0_alias, 0, 0
	.other		__nv_reservedSMEM_offset_0_alias,@"STO_CUDA_RESERVED_SHARED STV_DEFAULT"
__nv_reservedSMEM_offset_0_alias:
	.zero		0


//--------------------- .nv.global                --------------------------
	.section	.nv.global,"aw",@nobits
.nv.global:
	.type		_ZN39_INTERNAL_edb11f79_4_k_cu_020a208e_26184cute1_E,@object
	.size		_ZN39_INTERNAL_edb11f79_4_k_cu_020a208e_26184cute1_E,(_ZN39_INTERNAL_edb11f79_4_k_cu_020a208e_26184cuda3std3__45__cpo6cbeginE - _ZN39_INTERNAL_edb11f79_4_k_cu_020a208e_26184cute1_E)
_ZN39_INTERNAL_edb11f79_4_k_cu_020a208e_26184cute1_E:
	.zero		1
	.type		_ZN39_INTERNAL_edb11f79_4_k_cu_020a208e_26184cuda3std3__45__cpo6cbeginE,@object
	.size		_ZN39_INTERNAL_edb11f79_4_k_cu_020a208e_26184cuda3std3__45__cpo6cbeginE,(_ZN39_INTERNAL_edb11f79_4_k_cu_020a208e_26184cuda3std3__48in_placeE - _ZN39_INTERNAL_edb11f79_4_k_cu_020a208e_26184cuda3std3__45__cpo6cbeginE)
_ZN39_INTERNAL_edb11f79_4_k_cu_020a208e_26184cuda3std3__45__cpo6cbeginE:
	.zero		1
	.type		_ZN39_INTERNAL_edb11f79_4_k_cu_020a208e_26184cuda3std3__48in_placeE,@object
	.size		_ZN39_INTERNAL_edb11f79_4_k_cu_020a208e_26184cuda3std3__48in_placeE,(_ZN39_INTERNAL_edb11f79_4_k_cu_020a208e_26184cuda3std6ranges3__45__cpo9iter_moveE - _ZN39_INTERNAL_edb11f79_4_k_cu_020a208e_26184cuda3std3__48in_placeE)
_ZN39_INTERNAL_edb11f79_4_k_cu_020a208e_26184cuda3std3__48in_placeE:
	.zero		1
	.type		_ZN39_INTERNAL_edb11f79_4_k_cu_020a208e_26184cuda3std6ranges3__45__cpo9iter_moveE,@object
	.size		_ZN39_INTERNAL_edb11f79_4_k_cu_020a208e_26184cuda3std6ranges3__45__cpo9iter_moveE,(_ZN39_INTERNAL_edb11f79_4_k_cu_020a208e_26184cuda3std3__45__cpo5beginE - _ZN39_INTERNAL_edb11f79_4_k_cu_020a208e_26184cuda3std6ranges3__45__cpo9iter_moveE)
_ZN39_INTERNAL_edb11f79_4_k_cu_020a208e_26184cuda3std6ranges3__45__cpo9iter_moveE:
	.zero		1
	.type		_ZN39_INTERNAL_edb11f79_4_k_cu_020a208e_26184cuda3std3__45__cpo5beginE,@object
	.size		_ZN39_INTERNAL_edb11f79_4_k_cu_020a208e_26184cuda3std3__45__cpo5beginE,(_ZN39_INTERNAL_edb11f79_4_k_cu_020a208e_26184cuda3std3__441_GLOBAL__N__edb11f79_4_k_cu_020a208e_26186ignoreE - _ZN39_INTERNAL_edb11f79_4_k_cu_020a208e_26184cuda3std3__45__cpo5beginE)
_ZN39_INTERNAL_edb11f79_4_k_cu_020a208e_26184cuda3std3__45__cpo5beginE:
	.zero		1
	.type		_ZN39_INTERNAL_edb11f79_4_k_cu_020a208e_26184cuda3std3__441_GLOBAL__N__edb11f79_4_k_cu_020a208e_26186ignoreE,@object
	.size		_ZN39_INTERNAL_edb11f79_4_k_cu_020a208e_26184cuda3std3__441_GLOBAL__N__edb11f79_4_k_cu_020a208e_26186ignoreE,(_ZN39_INTERNAL_edb11f79_4_k_cu_020a208e_26184cute7productE - _ZN39_INTERNAL_edb11f79_4_k_cu_020a208e_26184cuda3std3__441_GLOBAL__N__edb11f79_4_k_cu_020a208e_26186ignoreE)
_ZN39_INTERNAL_edb11f79_4_k_cu_020a208e_26184cuda3std3__441_GLOBAL__N__edb11f79_4_k_cu_020a208e_26186ignoreE:
	.zero		1
	.type		_ZN39_INTERNAL_edb11f79_4_k_cu_020a208e_26184cute7productE,@object
	.size		_ZN39_INTERNAL_edb11f79_4_k_cu_020a208e_26184cute7productE,(_ZN39_INTERNAL_edb11f79_4_k_cu_020a208e_26184cuda3std3__45__cpo3endE - _ZN39_INTERNAL_edb11f79_4_k_cu_020a208e_26184cute7productE)
_ZN39_INTERNAL_edb11f79_4_k_cu_020a208e_26184cute7productE:
	.zero		1
	.type		_ZN39_INTERNAL_edb11f79_4_k_cu_020a208e_26184cuda3std3__45__cpo3endE,@object
	.size		_ZN39_INTERNAL_edb11f79_4_k_cu_020a208e_26184cuda3std3__45__cpo3endE,(_ZN39_INTERNAL_edb11f79_4_k_cu_020a208e_26184cuda3std3__419piecewise_constructE - _ZN39_INTERNAL_edb11f79_4_k_cu_020a208e_26184cuda3std3__45__cpo3endE)
_ZN39_INTERNAL_edb11f79_4_k_cu_020a208e_26184cuda3std3__45__cpo3endE:
	.zero		1
	.type		_ZN39_INTERNAL_edb11f79_4_k_cu_020a208e_26184cuda3std3__419piecewise_constructE,@object
	.size		_ZN39_INTERNAL_edb11f79_4_k_cu_020a208e_26184cuda3std3__419piecewise_constructE,(_ZN39_INTERNAL_edb11f79_4_k_cu_020a208e_26184cuda3std3__45__cpo4cendE - _ZN39_INTERNAL_edb11f79_4_k_cu_020a208e_26184cuda3std3__419piecewise_constructE)
_ZN39_INTERNAL_edb11f79_4_k_cu_020a208e_26184cuda3std3__419piecewise_constructE:
	.zero		1
	.type		_ZN39_INTERNAL_edb11f79_4_k_cu_020a208e_26184cuda3std3__45__cpo4cendE,@object
	.size		_ZN39_INTERNAL_edb11f79_4_k_cu_020a208e_26184cuda3std3__45__cpo4cendE,(_ZN39_INTERNAL_edb11f79_4_k_cu_020a208e_26184cuda3std6ranges3__45__cpo4swapE - _ZN39_INTERNAL_edb11f79_4_k_cu_020a208e_26184cuda3std3__45__cpo4cendE)
_ZN39_INTERNAL_edb11f79_4_k_cu_020a208e_26184cuda3std3__45__cpo4cendE:
	.zero		1
	.type		_ZN39_INTERNAL_edb11f79_4_k_cu_020a208e_26184cuda3std6ranges3__45__cpo4swapE,@object
	.size		_ZN39_INTERNAL_edb11f79_4_k_cu_020a208e_26184cuda3std6ranges3__45__cpo4swapE,(.L_7 - _ZN39_INTERNAL_edb11f79_4_k_cu_020a208e_26184cuda3std6ranges3__45__cpo4swapE)
_ZN39_INTERNAL_edb11f79_4_k_cu_020a208e_26184cuda3std6ranges3__45__cpo4swapE:
	.zero		1
.L_7:


//--------------------- .nv.constant0._ZN7cutlass13device_kernelINS_4gemm6kernel13GemmUniversalIN4cute5tupleIJiiiiEEENS1_10collective13CollectiveMmaINS1_43MainloopSm90TmaGmmaWarpSpecializedSparseFP8ILi12ENS5_IJNS4_1CILi1EEESB_SB_EEENS1_35KernelTmaWarpSpecializedCooperativeEEENS5_IJNSA_ILi128EEENSA_ILi64EEESF_EEENS_12float_e4m3_tENS5_IJNS4_6LayoutINS5_IJiNS5_IJNSA_ILi2EEEiEEEiEEENS5_IJlNS5_IJSB_SK_EEElEEEEENSJ_INS5_IJNS5_IJSG_iEEENS5_IJSF_iEEEiEEENS5_IJNS5_IJSF_NSA_ILi8192EEEEEENS5_IJSB_lEEElEEEEEEEESI_NS5_IJlSB_lEEENS4_8TiledMMAINS4_8MMA_AtomIJNS4_4SM904GMMA6SPARSE31GMMA_64x64x64_F32E4M3E4M3_SS_TNILNS13_7ScaleInE1ELS16_1ELNS13_9SparseSelE0EEEEEENSJ_INS5_IJSK_SB_SB_EEENS5_IJSB_NSA_ILi0EEES1B_EEEEENS5_IJNS4_10UnderscoreES1E_S1E_EEEEENS4_13SM90_TMA_LOADENS4_14ComposedLayoutINS4_7SwizzleILi2ELi4ELi3EEENS4_25smem_sparse_ptr_flag_bitsILi2ELi8EEENSJ_INS5_IJNS5_IJSB_NSA_ILi8EEEEEENS5_IJSK_SG_EEEEEENS5_IJNS5_IJS1B_SF_EEESN_EEEEEEEvNS4_8identityES1H_NS1I_INS1J_ILi3ELi4ELi3EEENS4_18smem_ptr_flag_bitsILi8EEENSJ_INS5_IJS1N_SF_EEENS5_IJSF_SB_EEEEEEEvS1V_EENS_8epilogue10collective6detail29Sm90TmaWarpSpecializedAdapterINS25_15DefaultEpilogueIfNS5_IJSB_llEEES29_NS24_6thread17LinearCombinationIfLi1EffLNS2A_9ScaleType4KindE0ELNS_15FloatRoundStyleE2EfEENS1_15EpilogueDefaultEEEEEvvEEEEvNT_6ParamsE --------------------------
	.section	.nv.constant0._ZN7cutlass13device_kernelINS_4gemm6kernel13GemmUniversalIN4cute5tupleIJiiiiEEENS1_10collective13CollectiveMmaINS1_43MainloopSm90TmaGmmaWarpSpecializedSparseFP8ILi12ENS5_IJNS4_1CILi1EEESB_SB_EEENS1_35KernelTmaWarpSpecializedCooperativeEEENS5_IJNSA_ILi128EEENSA_ILi64EEESF_EEENS_12float_e4m3_tENS5_IJNS4_6LayoutINS5_IJiNS5_IJNSA_ILi2EEEiEEEiEEENS5_IJlNS5_IJSB_SK_EEElEEEEENSJ_INS5_IJNS5_IJSG_iEEENS5_IJSF_iEEEiEEENS5_IJNS5_IJSF_NSA_ILi8192EEEEEENS5_IJSB_lEEElEEEEEEEESI_NS5_IJlSB_lEEENS4_8TiledMMAINS4_8MMA_AtomIJNS4_4SM904GMMA6SPARSE31GMMA_64x64x64_F32E4M3E4M3_SS_TNILNS13_7ScaleInE1ELS16_1ELNS13_9SparseSelE0EEEEEENSJ_INS5_IJSK_SB_SB_EEENS5_IJSB_NSA_ILi0EEES1B_EEEEENS5_IJNS4_10UnderscoreES1E_S1E_EEEEENS4_13SM90_TMA_LOADENS4_14ComposedLayoutINS4_7SwizzleILi2ELi4ELi3EEENS4_25smem_sparse_ptr_flag_bitsILi2ELi8EEENSJ_INS5_IJNS5_IJSB_NSA_ILi8EEEEEENS5_IJSK_SG_EEEEEENS5_IJNS5_IJS1B_SF_EEESN_EEEEEEEvNS4_8identityES1H_NS1I_INS1J_ILi3ELi4ELi3EEENS4_18smem_ptr_flag_bitsILi8EEENSJ_INS5_IJS1N_SF_EEENS5_IJSF_SB_EEEEEEEvS1V_EENS_8epilogue10collective6detail29Sm90TmaWarpSpecializedAdapterINS25_15DefaultEpilogueIfNS5_IJSB_llEEES29_NS24_6thread17LinearCombinationIfLi1EffLNS2A_9ScaleType4KindE0ELNS_15FloatRoundStyleE2EfEENS1_15EpilogueDefaultEEEEEvvEEEEvNT_6ParamsE,"a",@progbits
	.sectionflags	@""
	.align	4
.nv.constant0._ZN7cutlass13device_kernelINS_4gemm6kernel13GemmUniversalIN4cute5tupleIJiiiiEEENS1_10collective13CollectiveMmaINS1_43MainloopSm90TmaGmmaWarpSpecializedSparseFP8ILi12ENS5_IJNS4_1CILi1EEESB_SB_EEENS1_35KernelTmaWarpSpecializedCooperativeEEENS5_IJNSA_ILi128EEENSA_ILi64EEESF_EEENS_12float_e4m3_tENS5_IJNS4_6LayoutINS5_IJiNS5_IJNSA_ILi2EEEiEEEiEEENS5_IJlNS5_IJSB_SK_EEElEEEEENSJ_INS5_IJNS5_IJSG_iEEENS5_IJSF_iEEEiEEENS5_IJNS5_IJSF_NSA_ILi8192EEEEEENS5_IJSB_lEEElEEEEEEEESI_NS5_IJlSB_lEEENS4_8TiledMMAINS4_8MMA_AtomIJNS4_4SM904GMMA6SPARSE31GMMA_64x64x64_F32E4M3E4M3_SS_TNILNS13_7ScaleInE1ELS16_1ELNS13_9SparseSelE0EEEEEENSJ_INS5_IJSK_SB_SB_EEENS5_IJSB_NSA_ILi0EEES1B_EEEEENS5_IJNS4_10UnderscoreES1E_S1E_EEEEENS4_13SM90_TMA_LOADENS4_14ComposedLayoutINS4_7SwizzleILi2ELi4ELi3EEENS4_25smem_sparse_ptr_flag_bitsILi2ELi8EEENSJ_INS5_IJNS5_IJSB_NSA_ILi8EEEEEENS5_IJSK_SG_EEEEEENS5_IJNS5_IJS1B_SF_EEESN_EEEEEEEvNS4_8identityES1H_NS1I_INS1J_ILi3ELi4ELi3EEENS4_18smem_ptr_flag_bitsILi8EEENSJ_INS5_IJS1N_SF_EEENS5_IJSF_SB_EEEEEEEvS1V_EENS_8epilogue10collective6detail29Sm90TmaWarpSpecializedAdapterINS25_15DefaultEpilogueIfNS5_IJSB_llEEES29_NS24_6thread17LinearCombinationIfLi1EffLNS2A_9ScaleType4KindE0ELNS_15FloatRoundStyleE2EfEENS1_15EpilogueDefaultEEEEEvvEEEEvNT_6ParamsE:
	.zero		1920


//--------------------- SYMBOLS --------------------------

	.type		.nv.reservedSmem.offset0,@object
	.size		.nv.reservedSmem.offset0,0x4
